def attn_fwd(
    Q,
    K,
    V,
    Out,
    Lse,
    sm_scale,
    stride_qz,
    stride_qh,
    stride_qm,
    stride_qk,
    stride_kz,
    stride_kh,
    stride_kn,
    stride_kk,
    stride_vz,
    stride_vh,
    stride_vn,
    stride_vk,
    stride_oz,
    stride_oh,
    stride_om,
    stride_ok,
    seqlen_q,
    seqlen_k,
    BLOCK_M: tl.constexpr,
    BLOCK_N: tl.constexpr,
    HEAD_DIM: tl.constexpr,
    CAUSAL: tl.constexpr,
):
    start_m = tl.program_id(0)
    off_hz = tl.program_id(1)
    q_off = off_hz * stride_qh
    k_off = off_hz * stride_kh
    v_off = off_hz * stride_vh
    offs_m = start_m * BLOCK_M + tl.arange(0, BLOCK_M)
    offs_d = tl.arange(0, HEAD_DIM)
    offs_n = tl.arange(0, BLOCK_N)
    q_ptrs = Q + q_off + offs_m[:, None] * stride_qm + offs_d[None, :] * stride_qk
    k_ptrs = K + k_off + offs_d[:, None] * stride_kk + offs_n[None, :] * stride_kn
    v_ptrs = V + v_off + offs_n[:, None] * stride_vn + offs_d[None, :] * stride_vk
    m_i = tl.full([BLOCK_M], float("-inf"), dtype=tl.float32)
    l_i = tl.zeros([BLOCK_M], dtype=tl.float32) + 1.0
    acc = tl.zeros([BLOCK_M, HEAD_DIM], dtype=tl.float32)
    q = tl.load(q_ptrs)
    acc, l_i, m_i = _attn_fwd_inner(
        acc,
        l_i,
        m_i,
        q,
        k_ptrs,
        v_ptrs,
        sm_scale,
        stride_kn,
        stride_vn,
        start_m,
        seqlen_k,
        BLOCK_M,
        BLOCK_N,
        HEAD_DIM,
        CAUSAL,
    )
    acc = acc / l_i[:, None]
    lse = m_i + tl.math.log2(l_i) / 1.4426950408889634
    o_ptrs = (
        Out
        + off_hz * stride_oh
        + offs_m[:, None] * stride_om
        + offs_d[None, :] * stride_ok
    )
    tl.store(o_ptrs, acc.to(Out.dtype.element_ty))
    tl.store(Lse + off_hz * seqlen_q + offs_m, lse)

# config = {"BLOCK_M": 64, "BLOCK_N": 16, "HEAD_DIM": 128, "arch": "sm_90", "causal": true, "dtype": "fp16", "num_stages": 2, "num_warps": 4}
# arch = sm_90


// ===== COMPILED SASS (sm_90a) =====

	.target	sm_90a

	.elftype	@"ET_EXEC"


//--------------------- .note.nv.tkinfo           --------------------------
	.section	.note.nv.tkinfo,"",@"SHT_NOTE"
	.sectionflags	@"SHF_NOTE_NV_TKINFO"
	.tkinfo
        /*0018*/ 	.word	0x00000002
        /*0030*/ 	.string	""
        /*0030*/ 	.string	"ptxas"
        /*0030*/ 	.string	"Cuda compilation tools, release 13.0, V13.0.88"
        /*0030*/ 	.string	"Build cuda_13.0.r13.0/compiler.36424714_0"
        /*0030*/ 	.string	"-v  -suppress-debug-info  -lineinfo  -arch sm_90a "



//--------------------- .note.nv.cuinfo           --------------------------
	.section	.note.nv.cuinfo,"",@"SHT_NOTE"
	.sectionflags	@"SHF_NOTE_NV_CUINFO"
        /*0018*/ 	.short	0x0002
        /*001a*/ 	.short	0x005a
        /*001c*/ 	.short	0x0082
	.zero		2


//--------------------- .nv.info                  --------------------------
	.section	.nv.info,"",@"SHT_CUDA_INFO"
	.align	4


	//----- nvinfo : EIATTR_REGCOUNT
	.align		4
        /*0000*/ 	.byte	0x04, 0x2f
        /*0002*/ 	.short	(.L_2 - .L_1)
	.align		4
.L_1:
        /*0004*/ 	.word	index@(attn_fwd)
        /*0008*/ 	.word	0x000000c8


	//----- nvinfo : EIATTR_FRAME_SIZE
	.align		4
.L_2:
        /*000c*/ 	.byte	0x04, 0x11
        /*000e*/ 	.short	(.L_4 - .L_3)
	.align		4
.L_3:
        /*0010*/ 	.word	index@(attn_fwd)
        /*0014*/ 	.word	0x00000000


	//----- nvinfo : EIATTR_MIN_STACK_SIZE
	.align		4
.L_4:
        /*0018*/ 	.byte	0x04, 0x12
        /*001a*/ 	.short	(.L_6 - .L_5)
	.align		4
.L_5:
        /*001c*/ 	.word	index@(attn_fwd)
        /*0020*/ 	.word	0x00000000
.L_6:


//--------------------- .nv.compat                --------------------------
	.section	.nv.compat,"",@"SHT_CUDA_COMPAT_INFO"
	.align	4
        /*0000*/ 	.byte	0x02, 0x09, 0x01, 0x00, 0x02, 0x02, 0x04, 0x00, 0x02, 0x05, 0x05, 0x00, 0x03, 0x07, 0x01, 0x01
        /*0010*/ 	.byte	0x02, 0x03, 0x00, 0x00, 0x02, 0x06, 0x01, 0x00, 0x04, 0x0b, 0x08, 0x00, 0x00, 0x00, 0x00, 0x00
        /*0020*/ 	.byte	0x00, 0x00, 0x00, 0x00


//--------------------- .nv.info.attn_fwd         --------------------------
	.section	.nv.info.attn_fwd,"",@"SHT_CUDA_INFO"
	.sectionflags	@""
	.align	4


	//----- nvinfo : EIATTR_CUDA_API_VERSION
	.align		4
        /*0000*/ 	.byte	0x04, 0x37
        /*0002*/ 	.short	(.L_8 - .L_7)
.L_7:
        /*0004*/ 	.word	0x00000082


	//----- nvinfo : EIATTR_KPARAM_INFO
	.align		4
.L_8:
        /*0008*/ 	.byte	0x04, 0x17
        /*000a*/ 	.short	(.L_10 - .L_9)
.L_9:
        /*000c*/ 	.word	0x00000000
        /*0010*/ 	.short	0x0019
        /*0012*/ 	.short	0x0080
        /*0014*/ 	.byte	0x00, 0xf4, 0x21, 0x00


	//----- nvinfo : EIATTR_KPARAM_INFO
	.align		4
.L_10:
        /*0018*/ 	.byte	0x04, 0x17
        /*001a*/ 	.short	(.L_12 - .L_11)
.L_11:
        /*001c*/ 	.word	0x00000000
        /*0020*/ 	.short	0x0018
        /*0022*/ 	.short	0x0078
        /*0024*/ 	.byte	0x00, 0xf4, 0x21, 0x00


	//----- nvinfo : EIATTR_KPARAM_INFO
	.align		4
.L_12:
        /*0028*/ 	.byte	0x04, 0x17
        /*002a*/ 	.short	(.L_14 - .L_13)
.L_13:
        /*002c*/ 	.word	0x00000000
        /*0030*/ 	.short	0x0017
        /*0032*/ 	.short	0x0070
        /*0034*/ 	.byte	0x00, 0xf0, 0x11, 0x00


	//----- nvinfo : EIATTR_KPARAM_INFO
	.align		4
.L_14:
        /*0038*/ 	.byte	0x04, 0x17
        /*003a*/ 	.short	(.L_16 - .L_15)
.L_15:
        /*003c*/ 	.word	0x00000000
        /*0040*/ 	.short	0x0016
        /*0042*/ 	.short	0x006c
        /*0044*/ 	.byte	0x00, 0xf0, 0x11, 0x00


	//----- nvinfo : EIATTR_KPARAM_INFO
	.align		4
.L_16:
        /*0048*/ 	.byte	0x04, 0x17
        /*004a*/ 	.short	(.L_18 - .L_17)
.L_17:
        /*004c*/ 	.word	0x00000000
        /*0050*/ 	.short	0x0015
        /*0052*/ 	.short	0x0068
        /*0054*/ 	.byte	0x00, 0xf0, 0x11, 0x00


	//----- nvinfo : EIATTR_KPARAM_INFO
	.align		4
.L_18:
        /*0058*/ 	.byte	0x04, 0x17
        /*005a*/ 	.short	(.L_20 - .L_19)
.L_19:
        /*005c*/ 	.word	0x00000000
        /*0060*/ 	.short	0x0014
        /*0062*/ 	.short	0x0064
        /*0064*/ 	.byte	0x00, 0xf0, 0x11, 0x00


	//----- nvinfo : EIATTR_KPARAM_INFO
	.align		4
.L_20:
        /*0068*/ 	.byte	0x04, 0x17
        /*006a*/ 	.short	(.L_22 - .L_21)
.L_21:
        /*006c*/ 	.word	0x00000000
        /*0070*/ 	.short	0x0013
        /*0072*/ 	.short	0x0060
        /*0074*/ 	.byte	0x00, 0xf0, 0x11, 0x00


	//----- nvinfo : EIATTR_KPARAM_INFO
	.align		4
.L_22:
        /*0078*/ 	.byte	0x04, 0x17
        /*007a*/ 	.short	(.L_24 - .L_23)
.L_23:
        /*007c*/ 	.word	0x00000000
        /*0080*/ 	.short	0x0012
        /*0082*/ 	.short	0x005c
        /*0084*/ 	.byte	0x00, 0xf0, 0x11, 0x00


	//----- nvinfo : EIATTR_KPARAM_INFO
	.align		4
.L_24:
        /*0088*/ 	.byte	0x04, 0x17
        /*008a*/ 	.short	(.L_26 - .L_25)
.L_25:
        /*008c*/ 	.word	0x00000000
        /*0090*/ 	.short	0x0011
        /*0092*/ 	.short	0x0058
        /*0094*/ 	.byte	0x00, 0xf0, 0x11, 0x00


	//----- nvinfo : EIATTR_KPARAM_INFO
	.align		4
.L_26:
        /*0098*/ 	.byte	0x04, 0x17
        /*009a*/ 	.short	(.L_28 - .L_27)
.L_27:
        /*009c*/ 	.word	0x00000000
        /*00a0*/ 	.short	0x0010
        /*00a2*/ 	.short	0x0054
        /*00a4*/ 	.byte	0x00, 0xf0, 0x11, 0x00


	//----- nvinfo : EIATTR_KPARAM_INFO
	.align		4
.L_28:
        /*00a8*/ 	.byte	0x04, 0x17
        /*00aa*/ 	.short	(.L_30 - .L_29)
.L_29:
        /*00ac*/ 	.word	0x00000000
        /*00b0*/ 	.short	0x000f
        /*00b2*/ 	.short	0x0050
        /*00b4*/ 	.byte	0x00, 0xf0, 0x11, 0x00


	//----- nvinfo : EIATTR_KPARAM_INFO
	.align		4
.L_30:
        /*00b8*/ 	.byte	0x04, 0x17
        /*00ba*/ 	.short	(.L_32 - .L_31)
.L_31:
        /*00bc*/ 	.word	0x00000000
        /*00c0*/ 	.short	0x000e
        /*00c2*/ 	.short	0x004c
        /*00c4*/ 	.byte	0x00, 0xf0, 0x11, 0x00


	//----- nvinfo : EIATTR_KPARAM_INFO
	.align		4
.L_32:
        /*00c8*/ 	.byte	0x04, 0x17
        /*00ca*/ 	.short	(.L_34 - .L_33)
.L_33:
        /*00cc*/ 	.word	0x00000000
        /*00d0*/ 	.short	0x000d
        /*00d2*/ 	.short	0x0048
        /*00d4*/ 	.byte	0x00, 0xf0, 0x11, 0x00


	//----- nvinfo : EIATTR_KPARAM_INFO
	.align		4
.L_34:
        /*00d8*/ 	.byte	0x04, 0x17
        /*00da*/ 	.short	(.L_36 - .L_35)
.L_35:
        /*00dc*/ 	.word	0x00000000
        /*00e0*/ 	.short	0x000c
        /*00e2*/ 	.short	0x0044
        /*00e4*/ 	.byte	0x00, 0xf0, 0x11, 0x00


	//----- nvinfo : EIATTR_KPARAM_INFO
	.align		4
.L_36:
        /*00e8*/ 	.byte	0x04, 0x17
        /*00ea*/ 	.short	(.L_38 - .L_37)
.L_37:
        /*00ec*/ 	.word	0x00000000
        /*00f0*/ 	.short	0x000b
        /*00f2*/ 	.short	0x0040
        /*00f4*/ 	.byte	0x00, 0xf0, 0x11, 0x00


	//----- nvinfo : EIATTR_KPARAM_INFO
	.align		4
.L_38:
        /*00f8*/ 	.byte	0x04, 0x17
        /*00fa*/ 	.short	(.L_40 - .L_39)
.L_39:
        /*00fc*/ 	.word	0x00000000
        /*0100*/ 	.short	0x000a
        /*0102*/ 	.short	0x003c
        /*0104*/ 	.byte	0x00, 0xf0, 0x11, 0x00


	//----- nvinfo : EIATTR_KPARAM_INFO
	.align		4
.L_40:
        /*0108*/ 	.byte	0x04, 0x17
        /*010a*/ 	.short	(.L_42 - .L_41)
.L_41:
        /*010c*/ 	.word	0x00000000
        /*0110*/ 	.short	0x0009
        /*0112*/ 	.short	0x0038
        /*0114*/ 	.byte	0x00, 0xf0, 0x11, 0x00


	//----- nvinfo : EIATTR_KPARAM_INFO
	.align		4
.L_42:
        /*0118*/ 	.byte	0x04, 0x17
        /*011a*/ 	.short	(.L_44 - .L_43)
.L_43:
        /*011c*/ 	.word	0x00000000
        /*0120*/ 	.short	0x0008
        /*0122*/ 	.short	0x0034
        /*0124*/ 	.byte	0x00, 0xf0, 0x11, 0x00


	//----- nvinfo : EIATTR_KPARAM_INFO
	.align		4
.L_44:
        /*0128*/ 	.byte	0x04, 0x17
        /*012a*/ 	.short	(.L_46 - .L_45)
.L_45:
        /*012c*/ 	.word	0x00000000
        /*0130*/ 	.short	0x0007
        /*0132*/ 	.short	0x0030
        /*0134*/ 	.byte	0x00, 0xf0, 0x11, 0x00


	//----- nvinfo : EIATTR_KPARAM_INFO
	.align		4
.L_46:
        /*0138*/ 	.byte	0x04, 0x17
        /*013a*/ 	.short	(.L_48 - .L_47)
.L_47:
        /*013c*/ 	.word	0x00000000
        /*0140*/ 	.short	0x0006
        /*0142*/ 	.short	0x002c
        /*0144*/ 	.byte	0x00, 0xf0, 0x11, 0x00


	//----- nvinfo : EIATTR_KPARAM_INFO
	.align		4
.L_48:
        /*0148*/ 	.byte	0x04, 0x17
        /*014a*/ 	.short	(.L_50 - .L_49)
.L_49:
        /*014c*/ 	.word	0x00000000
        /*0150*/ 	.short	0x0005
        /*0152*/ 	.short	0x0028
        /*0154*/ 	.byte	0x00, 0xf0, 0x11, 0x00


	//----- nvinfo : EIATTR_KPARAM_INFO
	.align		4
.L_50:
        /*0158*/ 	.byte	0x04, 0x17
        /*015a*/ 	.short	(.L_52 - .L_51)
.L_51:
        /*015c*/ 	.word	0x00000000
        /*0160*/ 	.short	0x0004
        /*0162*/ 	.short	0x0020
        /*0164*/ 	.byte	0x00, 0xf4, 0x21, 0x00


	//----- nvinfo : EIATTR_KPARAM_INFO
	.align		4
.L_52:
        /*0168*/ 	.byte	0x04, 0x17
        /*016a*/ 	.short	(.L_54 - .L_53)
.L_53:
        /*016c*/ 	.word	0x00000000
        /*0170*/ 	.short	0x0003
        /*0172*/ 	.short	0x0018
        /*0174*/ 	.byte	0x00, 0xf4, 0x21, 0x00


	//----- nvinfo : EIATTR_KPARAM_INFO
	.align		4
.L_54:
        /*0178*/ 	.byte	0x04, 0x17
        /*017a*/ 	.short	(.L_56 - .L_55)
.L_55:
        /*017c*/ 	.word	0x00000000
        /*0180*/ 	.short	0x0002
        /*0182*/ 	.short	0x0010
        /*0184*/ 	.byte	0x00, 0xf4, 0x21, 0x00


	//----- nvinfo : EIATTR_KPARAM_INFO
	.align		4
.L_56:
        /*0188*/ 	.byte	0x04, 0x17
        /*018a*/ 	.short	(.L_58 - .L_57)
.L_57:
        /*018c*/ 	.word	0x00000000
        /*0190*/ 	.short	0x0001
        /*0192*/ 	.short	0x0008
        /*0194*/ 	.byte	0x00, 0xf4, 0x21, 0x00


	//----- nvinfo : EIATTR_KPARAM_INFO
	.align		4
.L_58:
        /*0198*/ 	.byte	0x04, 0x17
        /*019a*/ 	.short	(.L_60 - .L_59)
.L_59:
        /*019c*/ 	.word	0x00000000
        /*01a0*/ 	.short	0x0000
        /*01a2*/ 	.short	0x0000
        /*01a4*/ 	.byte	0x00, 0xf4, 0x21, 0x00


	//----- nvinfo : EIATTR_SPARSE_MMA_MASK
	.align		4
.L_60:
        /*01a8*/ 	.byte	0x03, 0x50
        /*01aa*/ 	.short	0x0000


	//----- nvinfo : EIATTR_MAXREG_COUNT
	.align		4
        /*01ac*/ 	.byte	0x03, 0x1b
        /*01ae*/ 	.short	0x00ff


	//----- nvinfo : EIATTR_NUM_BARRIERS
	.align		4
        /*01b0*/ 	.byte	0x02, 0x4c
        /*01b2*/ 	.byte	0x01
	.zero		1


	//----- nvinfo : EIATTR_MERCURY_ISA_VERSION
	.align		4
        /*01b4*/ 	.byte	0x03, 0x5f
        /*01b6*/ 	.short	0x0101


	//----- nvinfo : EIATTR_COOP_GROUP_MASK_REGIDS
	.align		4
        /*01b8*/ 	.byte	0x04, 0x29
        /*01ba*/ 	.short	(.L_62 - .L_61)


	//   ....[0]....
.L_61:
        /*01bc*/ 	.word	0xffffffff


	//   ....[1]....
        /*01c0*/ 	.word	0xffffffff


	//   ....[2]....
        /*01c4*/ 	.word	0xffffffff


	//   ....[3]....
        /*01c8*/ 	.word	0xffffffff


	//   ....[4]....
        /*01cc*/ 	.word	0xffffffff


	//   ....[5]....
        /*01d0*/ 	.word	0xffffffff


	//   ....[6]....
        /*01d4*/ 	.word	0xffffffff


	//   ....[7]....
        /*01d8*/ 	.word	0xffffffff


	//----- nvinfo : EIATTR_COOP_GROUP_INSTR_OFFSETS
	.align		4
.L_62:
        /*01dc*/ 	.byte	0x04, 0x28
        /*01de*/ 	.short	(.L_64 - .L_63)


	//   ....[0]....
.L_63:
        /*01e0*/ 	.word	0x00002cf0


	//   ....[1]....
        /*01e4*/ 	.word	0x00002e00


	//   ....[2]....
        /*01e8*/ 	.word	0x00002e10


	//   ....[3]....
        /*01ec*/ 	.word	0x00002e40


	//   ....[4]....
        /*01f0*/ 	.word	0x00003660


	//   ....[5]....
        /*01f4*/ 	.word	0x00003670


	//   ....[6]....
        /*01f8*/ 	.word	0x000036c0


	//   ....[7]....
        /*01fc*/ 	.word	0x000036d0


	//----- nvinfo : EIATTR_EXIT_INSTR_OFFSETS
	.align		4
.L_64:
        /*0200*/ 	.byte	0x04, 0x1c
        /*0202*/ 	.short	(.L_66 - .L_65)


	//   ....[0]....
.L_65:
        /*0204*/ 	.word	0x000064b0


	//   ....[1]....
        /*0208*/ 	.word	0x000064e0


	//----- nvinfo : EIATTR_REQNTID
	.align		4
.L_66:
        /*020c*/ 	.byte	0x04, 0x10
        /*020e*/ 	.short	(.L_68 - .L_67)
.L_67:
        /*0210*/ 	.word	0x00000080
        /*0214*/ 	.word	0x00000001
        /*0218*/ 	.word	0x00000001


	//----- nvinfo : EIATTR_CBANK_PARAM_SIZE
	.align		4
.L_68:
        /*021c*/ 	.byte	0x03, 0x19
        /*021e*/ 	.short	0x0088


	//----- nvinfo : EIATTR_PARAM_CBANK
	.align		4
        /*0220*/ 	.byte	0x04, 0x0a
        /*0222*/ 	.short	(.L_70 - .L_69)
	.align		4
.L_69:
        /*0224*/ 	.word	index@(.nv.constant0.attn_fwd)
        /*0228*/ 	.short	0x0210
        /*022a*/ 	.short	0x0088


	//----- nvinfo : EIATTR_SW_WAR
	.align		4
.L_70:
        /*022c*/ 	.byte	0x04, 0x36
        /*022e*/ 	.short	(.L_72 - .L_71)
.L_71:
        /*0230*/ 	.word	0x00000008
.L_72:


//--------------------- .nv.callgraph             --------------------------
	.section	.nv.callgraph,"",@"SHT_CUDA_CALLGRAPH"
	.align	4
	.sectionentsize	8
	.align		4
        /*0000*/ 	.word	0x00000000
	.align		4
        /*0004*/ 	.word	0xffffffff
	.align		4
        /*0008*/ 	.word	0x00000000
	.align		4
        /*000c*/ 	.word	0xfffffffe
	.align		4
        /*0010*/ 	.word	0x00000000
	.align		4
        /*0014*/ 	.word	0xfffffffd
	.align		4
        /*0018*/ 	.word	0x00000000
	.align		4
        /*001c*/ 	.word	0xfffffffc


//--------------------- .nv.constant4             --------------------------
	.section	.nv.constant4,"a",@progbits
	.align	8
	.align		8
.nv.constant4:
        /*0000*/ 	.dword	_$_str


//--------------------- .text.attn_fwd            --------------------------
	.section	.text.attn_fwd,"ax",@progbits
	.align	128
        .global         attn_fwd
        .type           attn_fwd,@function
        .size           attn_fwd,(.L_x_3 - attn_fwd)
        .other          attn_fwd,@"STO_CUDA_ENTRY STV_DEFAULT"
attn_fwd:
.text.attn_fwd:
[----:B------:R-:W-:Y:S01]  /*0000*/  LDC R1, c[0x0][0x28] ;  /* 0x00000a00ff017b82 */ /* 0x000fe20000000800 */
[----:B------:R-:W0:Y:S07]  /*0010*/  S2R R7, SR_CTAID.X ;  /* 0x0000000000077919 */ /* 0x000e2e0000002500 */
[----:B------:R-:W1:Y:S01]  /*0020*/  S2UR UR7, SR_CTAID.Y ;  /* 0x00000000000779c3 */ /* 0x000e620000002600 */
[----:B------:R-:W-:Y:S01]  /*0030*/  ULDC.64 UR4, c[0x0][0x240] ;  /* 0x0000900000047ab9 */ /* 0x000fe20000000a00 */
[----:B------:R-:W-:Y:S01]  /*0040*/  ULDC.64 UR18, c[0x0][0x208] ;  /* 0x0000820000127ab9 */ /* 0x000fe20000000a00 */
[----:B------:R-:W2:Y:S05]  /*0050*/  S2R R2, SR_TID.X ;  /* 0x0000000000027919 */ /* 0x000eaa0000002100 */
[----:B------:R-:W3:Y:S08]  /*0060*/  LDC R10, c[0x0][0x248] ;  /* 0x00009200ff0a7b82 */ /* 0x000ef00000000800 */
[----:B------:R-:W4:Y:S01]  /*0070*/  LDC.64 R12, c[0x0][0x210] ;  /* 0x00008400ff0c7b82 */ /* 0x000f220000000a00 */
[----:B-1----:R-:W-:-:S04]  /*0080*/  UIMAD UR4, UR7, UR4, URZ ;  /* 0x00000004070472a4 */ /* 0x002fc8000f8e023f */
[----:B------:R-:W-:Y:S01]  /*0090*/  USHF.L.U32 UR6, UR4, 0x1, URZ ;  /* 0x0000000104067899 */ /* 0x000fe2000800063f */
[----:B0-----:R-:W-:Y:S01]  /*00a0*/  IMAD.SHL.U32 R7, R7, 0x40, RZ ;  /* 0x0000004007077824 */ /* 0x001fe200078e00ff */
[----:B--2---:R-:W-:-:S04]  /*00b0*/  SHF.R.U32.HI R9, RZ, 0x6, R2 ;  /* 0x00000006ff097819 */ /* 0x004fc80000011602 */
[----:B------:R-:W-:Y:S02]  /*00c0*/  LOP3.LUT R0, R7, 0x3f, R2, 0xf8, !PT ;  /* 0x0000003f07007812 */ /* 0x000fe400078ef802 */
[----:B------:R-:W-:-:S03]  /*00d0*/  SGXT.U32 R9, R9, 0x1 ;  /* 0x000000010909781a */ /* 0x000fc60000000000 */
[----:B------:R-:W-:Y:S01]  /*00e0*/  IMAD R3, R0, UR5, RZ ;  /* 0x0000000500037c24 */ /* 0x000fe2000f8e02ff */
[----:B------:R-:W-:Y:S01]  /*00f0*/  UIMAD.WIDE UR4, UR4, 0x2, URZ ;  /* 0x00000002040478a5 */ /* 0x000fe2000f8e023f */
[----:B---3--:R-:W-:Y:S02]  /*0100*/  IMAD R9, R9, R10, RZ ;  /* 0x0000000a09097224 */ /* 0x008fe400078e02ff */
[C---:B------:R-:W-:Y:S02]  /*0110*/  IMAD.SHL.U32 R5, R3.reuse, 0x2, RZ ;  /* 0x0000000203057824 */ /* 0x040fe400078e00ff */
[----:B------:R-:W-:-:S03]  /*0120*/  IMAD.HI R6, R3, 0x2, RZ ;  /* 0x0000000203067827 */ /* 0x000fc600078e02ff */
[----:B----4-:R-:W-:Y:S01]  /*0130*/  IADD3 R4, P0, P1, R5, UR6, R12 ;  /* 0x0000000605047c10 */ /* 0x010fe2000f91e00c */
[----:B------:R-:W-:-:S03]  /*0140*/  IMAD R5, R10, 0x2, R9 ;  /* 0x000000020a057824 */ /* 0x000fc600078e0209 */
[----:B------:R-:W-:Y:S01]  /*0150*/  IADD3.X R3, R6, UR5, R13, P0, P1 ;  /* 0x0000000506037c10 */ /* 0x000fe200087e240d */
[C---:B------:R-:W-:Y:S01]  /*0160*/  IMAD R11, R10.reuse, 0x2, R5 ;  /* 0x000000020a0b7824 */ /* 0x040fe200078e0205 */
[-C--:B------:R-:W-:Y:S02]  /*0170*/  LEA R12, P0, R9, R4.reuse, 0x1 ;  /* 0x00000004090c7211 */ /* 0x080fe400078008ff */
[-C--:B------:R-:W-:Y:S02]  /*0180*/  LEA R14, P1, R5, R4.reuse, 0x1 ;  /* 0x00000004050e7211 */ /* 0x080fe400078208ff */
[-C--:B------:R-:W-:Y:S01]  /*0190*/  LEA.HI.X.SX32 R13, R9, R3.reuse, 0x1, P0 ;  /* 0x00000003090d7211 */ /* 0x080fe200000f0eff */
[----:B------:R-:W-:Y:S01]  /*01a0*/  IMAD R9, R10, 0x2, R11 ;  /* 0x000000020a097824 */ /* 0x000fe200078e020b */
[----:B------:R-:W-:Y:S02]  /*01b0*/  LEA R16, P0, R11, R4, 0x1 ;  /* 0x000000040b107211 */ /* 0x000fe400078008ff */
[----:B------:R-:W-:-:S02]  /*01c0*/  LEA.HI.X.SX32 R15, R5, R3, 0x1, P1 ;  /* 0x00000003050f7211 */ /* 0x000fc400008f0eff */
[-C--:B------:R-:W-:Y:S01]  /*01d0*/  LEA.HI.X.SX32 R17, R11, R3.reuse, 0x1, P0 ;  /* 0x000000030b117211 */ /* 0x080fe200000f0eff */
[C---:B------:R-:W-:Y:S01]  /*01e0*/  IMAD R11, R10.reuse, 0x2, R9 ;  /* 0x000000020a0b7824 */ /* 0x040fe200078e0209 */
[-C--:B------:R-:W-:Y:S01]  /*01f0*/  LEA R18, P0, R9, R4.reuse, 0x1 ;  /* 0x0000000409127211 */ /* 0x080fe200078008ff */
[----:B------:R-:W2:Y:S02]  /*0200*/  LDG.E.U16 R5, desc[UR18][R12.64] ;  /* 0x000000120c057981 */ /* 0x000ea4000c1e1500 */
[C---:B------:R-:W-:Y:S01]  /*0210*/  IMAD R23, R10.reuse, 0x2, R11 ;  /* 0x000000020a177824 */ /* 0x040fe200078e020b */
[-C--:B------:R-:W-:Y:S01]  /*0220*/  LEA R20, P1, R11, R4.reuse, 0x1 ;  /* 0x000000040b147211 */ /* 0x080fe200078208ff */
[----:B------:R0:W3:Y:S01]  /*0230*/  LDG.E.U16 R6, desc[UR18][R14.64] ;  /* 0x000000120e067981 */ /* 0x0000e2000c1e1500 */
[-C--:B------:R-:W-:Y:S02]  /*0240*/  LEA.HI.X.SX32 R19, R9, R3.reuse, 0x1, P0 ;  /* 0x0000000309137211 */ /* 0x080fe400000f0eff */
[-C--:B------:R-:W-:Y:S01]  /*0250*/  LEA.HI.X.SX32 R21, R11, R3.reuse, 0x1, P1 ;  /* 0x000000030b157211 */ /* 0x080fe200008f0eff */
[C---:B------:R-:W-:Y:S01]  /*0260*/  IMAD R11, R10.reuse, 0x2, R23 ;  /* 0x000000020a0b7824 */ /* 0x040fe200078e0217 */
[CC--:B------:R-:W-:Y:S01]  /*0270*/  LEA R22, P0, R23.reuse, R4.reuse, 0x1 ;  /* 0x0000000417167211 */ /* 0x0c0fe200078008ff */
[----:B------:R1:W4:Y:S03]  /*0280*/  LDG.E.U16 R8, desc[UR18][R16.64] ;  /* 0x0000001210087981 */ /* 0x000326000c1e1500 */
[-C--:B------:R-:W-:Y:S01]  /*0290*/  LEA.HI.X.SX32 R23, R23, R3.reuse, 0x1, P0 ;  /* 0x0000000317177211 */ /* 0x080fe200000f0eff */
[C---:B0-----:R-:W-:Y:S01]  /*02a0*/  IMAD R15, R10.reuse, 0x2, R11 ;  /* 0x000000020a0f7824 */ /* 0x041fe200078e020b */
[CC--:B------:R-:W-:Y:S01]  /*02b0*/  LEA R12, P0, R11.reuse, R4.reuse, 0x1 ;  /* 0x000000040b0c7211 */ /* 0x0c0fe200078008ff */
[----:B------:R0:W5:Y:S03]  /*02c0*/  LDG.E.U16 R9, desc[UR18][R18.64] ;  /* 0x0000001212097981 */ /* 0x000166000c1e1500 */
[-C--:B------:R-:W-:Y:S01]  /*02d0*/  LEA.HI.X.SX32 R13, R11, R3.reuse, 0x1, P0 ;  /* 0x000000030b0d7211 */ /* 0x080fe200000f0eff */
[C---:B------:R-:W-:Y:S01]  /*02e0*/  IMAD R11, R10.reuse, 0x2, R15 ;  /* 0x000000020a0b7824 */ /* 0x040fe200078e020f */
[-C--:B------:R-:W-:Y:S01]  /*02f0*/  LEA R14, P0, R15, R4.reuse, 0x1 ;  /* 0x000000040f0e7211 */ /* 0x080fe200078008ff */
[----:B------:R-:W3:Y:S02]  /*0300*/  LDG.E.U16 R47, desc[UR18][R20.64] ;  /* 0x00000012142f7981 */ /* 0x000ee4000c1e1500 */
[----:B------:R-:W-:Y:S01]  /*0310*/  IMAD R25, R10, 0x2, R11 ;  /* 0x000000020a197824 */ /* 0x000fe200078e020b */
[----:B-1----:R-:W-:Y:S01]  /*0320*/  LEA R16, P1, R11, R4, 0x1 ;  /* 0x000000040b107211 */ /* 0x002fe200078208ff */
[----:B------:R1:W4:Y:S01]  /*0330*/  LDG.E.U16 R28, desc[UR18][R22.64] ;  /* 0x00000012161c7981 */ /* 0x000322000c1e1500 */
[----:B------:R-:W-:-:S02]  /*0340*/  LEA.HI.X.SX32 R15, R15, R3, 0x1, P0 ;  /* 0x000000030f0f7211 */ /* 0x000fc400000f0eff */
[-C--:B------:R-:W-:Y:S01]  /*0350*/  LEA.HI.X.SX32 R17, R11, R3.reuse, 0x1, P1 ;  /* 0x000000030b117211 */ /* 0x080fe200008f0eff */
[C---:B------:R-:W-:Y:S01]  /*0360*/  IMAD R11, R10.reuse, 0x2, R25 ;  /* 0x000000020a0b7824 */ /* 0x040fe200078e0219 */
[CC--:B0-----:R-:W-:Y:S01]  /*0370*/  LEA R18, P0, R25.reuse, R4.reuse, 0x1 ;  /* 0x0000000419127211 */ /* 0x0c1fe200078008ff */
[----:B------:R0:W5:Y:S03]  /*0380*/  LDG.E.U16 R30, desc[UR18][R12.64] ;  /* 0x000000120c1e7981 */ /* 0x000166000c1e1500 */
[-C--:B------:R-:W-:Y:S01]  /*0390*/  LEA.HI.X.SX32 R19, R25, R3.reuse, 0x1, P0 ;  /* 0x0000000319137211 */ /* 0x080fe200000f0eff */
[C---:B-1----:R-:W-:Y:S01]  /*03a0*/  IMAD R23, R10.reuse, 0x2, R11 ;  /* 0x000000020a177824 */ /* 0x042fe200078e020b */
[CC--:B------:R-:W-:Y:S01]  /*03b0*/  LEA R20, P0, R11.reuse, R4.reuse, 0x1 ;  /* 0x000000040b147211 */ /* 0x0c0fe200078008ff */
[----:B------:R1:W5:Y:S03]  /*03c0*/  LDG.E.U16 R32, desc[UR18][R14.64] ;  /* 0x000000120e207981 */ /* 0x000366000c1e1500 */
[-C--:B------:R-:W-:Y:S01]  /*03d0*/  LEA.HI.X.SX32 R21, R11, R3.reuse, 0x1, P0 ;  /* 0x000000030b157211 */ /* 0x080fe200000f0eff */
[C---:B------:R-:W-:Y:S01]  /*03e0*/  IMAD R11, R10.reuse, 0x2, R23 ;  /* 0x000000020a0b7824 */ /* 0x040fe200078e0217 */
[-C--:B0-----:R-:W-:Y:S01]  /*03f0*/  LEA R12, P0, R23, R4.reuse, 0x1 ;  /* 0x00000004170c7211 */ /* 0x081fe200078008ff */
[----:B------:R-:W4:Y:S02]  /*0400*/  LDG.E.U16 R49, desc[UR18][R16.64] ;  /* 0x0000001210317981 */ /* 0x000f24000c1e1500 */
[----:B------:R-:W-:Y:S01]  /*0410*/  IMAD R25, R10, 0x2, R11 ;  /* 0x000000020a197824 */ /* 0x000fe200078e020b */
[----:B------:R-:W-:Y:S01]  /*0420*/  LEA R22, P1, R11, R4, 0x1 ;  /* 0x000000040b167211 */ /* 0x000fe200078208ff */
[----:B------:R0:W5:Y:S01]  /*0430*/  LDG.E.U16 R34, desc[UR18][R18.64] ;  /* 0x0000001212227981 */ /* 0x000162000c1e1500 */
[----:B------:R-:W-:-:S02]  /*0440*/  LEA.HI.X.SX32 R13, R23, R3, 0x1, P0 ;  /* 0x00000003170d7211 */ /* 0x000fc400000f0eff */
[-C--:B------:R-:W-:Y:S01]  /*0450*/  LEA.HI.X.SX32 R23, R11, R3.reuse, 0x1, P1 ;  /* 0x000000030b177211 */ /* 0x080fe200008f0eff */
[C---:B------:R-:W-:Y:S01]  /*0460*/  IMAD R11, R10.reuse, 0x2, R25 ;  /* 0x000000020a0b7824 */ /* 0x040fe200078e0219 */
[CC--:B-1----:R-:W-:Y:S01]  /*0470*/  LEA R14, P0, R25.reuse, R4.reuse, 0x1 ;  /* 0x00000004190e7211 */ /* 0x0c2fe200078008ff */
[----:B------:R1:W5:Y:S03]  /*0480*/  LDG.E.U16 R36, desc[UR18][R20.64] ;  /* 0x0000001214247981 */ /* 0x000366000c1e1500 */
[-C--:B------:R-:W-:Y:S01]  /*0490*/  LEA.HI.X.SX32 R15, R25, R3.reuse, 0x1, P0 ;  /* 0x00000003190f7211 */ /* 0x080fe200000f0eff */
[C---:B0-----:R-:W-:Y:S01]  /*04a0*/  IMAD R19, R10.reuse, 0x2, R11 ;  /* 0x000000020a137824 */ /* 0x041fe200078e020b */
[CC--:B------:R-:W-:Y:S01]  /*04b0*/  LEA R16, P0, R11.reuse, R4.reuse, 0x1 ;  /* 0x000000040b107211 */ /* 0x0c0fe200078008ff */
[----:B------:R0:W5:Y:S03]  /*04c0*/  LDG.E.U16 R38, desc[UR18][R12.64] ;  /* 0x000000120c267981 */ /* 0x000166000c1e1500 */
[-C--:B------:R-:W-:Y:S01]  /*04d0*/  LEA.HI.X.SX32 R17, R11, R3.reuse, 0x1, P0 ;  /* 0x000000030b117211 */ /* 0x080fe200000f0eff */
[C---:B------:R-:W-:Y:S01]  /*04e0*/  IMAD R11, R10.reuse, 0x2, R19 ;  /* 0x000000020a0b7824 */ /* 0x040fe200078e0213 */
[-C--:B------:R-:W-:Y:S01]  /*04f0*/  LEA R18, P0, R19, R4.reuse, 0x1 ;  /* 0x0000000413127211 */ /* 0x080fe200078008ff */
[----:B------:R-:W5:Y:S02]  /*0500*/  LDG.E.U16 R40, desc[UR18][R14.64] ;  /* 0x000000120e287981 */ /* 0x000f64000c1e1500 */
[----:B------:R-:W-:Y:S01]  /*0510*/  IMAD R25, R10, 0x2, R11 ;  /* 0x000000020a197824 */ /* 0x000fe200078e020b */
[----:B-1----:R-:W-:Y:S01]  /*0520*/  LEA R20, P1, R11, R4, 0x1 ;  /* 0x000000040b147211 */ /* 0x002fe200078208ff */
[----:B------:R1:W5:Y:S01]  /*0530*/  LDG.E.U16 R51, desc[UR18][R22.64] ;  /* 0x0000001216337981 */ /* 0x000362000c1e1500 */
        /* <DEDUP_REMOVED lines=12> */
[----:B------:R0:W5:Y:S02]  /*0600*/  LDG.E.U16 R53, desc[UR18][R20.64] ;  /* 0x0000001214357981 */ /* 0x000164000c1e1500 */
[C---:B------:R-:W-:Y:S01]  /*0610*/  IMAD R25, R10.reuse, 0x2, R11 ;  /* 0x000000020a197824 */ /* 0x040fe200078e020b */
[-C--:B------:R-:W-:Y:S01]  /*0620*/  LEA R22, P1, R11, R4.reuse, 0x1 ;  /* 0x000000040b167211 */ /* 0x080fe200078208ff */
[----:B------:R0:W5:Y:S02]  /*0630*/  LDG.E.U16 R46, desc[UR18][R12.64] ;  /* 0x000000120c2e7981 */ /* 0x000164000c1e1500 */
[C---:B------:R-:W-:Y:S01]  /*0640*/  IMAD R27, R10.reuse, 0x2, R25 ;  /* 0x000000020a1b7824 */ /* 0x040fe200078e0219 */
[-C--:B------:R-:W-:Y:S01]  /*0650*/  LEA.HI.X.SX32 R17, R23, R3.reuse, 0x1, P0 ;  /* 0x0000000317117211 */ /* 0x080fe200000f0eff */
[----:B------:R0:W5:Y:S01]  /*0660*/  LDG.E.U16 R48, desc[UR18][R14.64] ;  /* 0x000000120e307981 */ /* 0x000162000c1e1500 */
[-C--:B------:R-:W-:Y:S01]  /*0670*/  LEA.HI.X.SX32 R23, R11, R3.reuse, 0x1, P1 ;  /* 0x000000030b177211 */ /* 0x080fe200008f0eff */
[C---:B------:R-:W-:Y:S01]  /*0680*/  IMAD R11, R10.reuse, 0x2, R27 ;  /* 0x000000020a0b7824 */ /* 0x040fe200078e021b */
[CC--:B-1----:R-:W-:Y:S01]  /*0690*/  LEA R18, P0, R25.reuse, R4.reuse, 0x1 ;  /* 0x0000000419127211 */ /* 0x0c2fe200078008ff */
[----:B------:R1:W5:Y:S02]  /*06a0*/  LDG.E.U16 R50, desc[UR18][R16.64] ;  /* 0x0000001210327981 */ /* 0x000364000c1e1500 */
[C---:B0-----:R-:W-:Y:S01]  /*06b0*/  IMAD R21, R10.reuse, 0x2, R11 ;  /* 0x000000020a157824 */ /* 0x041fe200078e020b */
[----:B------:R-:W-:Y:S01]  /*06c0*/  LEA.HI.X.SX32 R19, R25, R3, 0x1, P0 ;  /* 0x0000000319137211 */ /* 0x000fe200000f0eff */
[----:B------:R0:W5:Y:S01]  /*06d0*/  LDG.E.U16 R55, desc[UR18][R22.64] ;  /* 0x0000001216377981 */ /* 0x000162000c1e1500 */
[----:B------:R-:W-:Y:S01]  /*06e0*/  LEA R12, P0, R27, R4, 0x1 ;  /* 0x000000041b0c7211 */ /* 0x000fe200078008ff */
[----:B------:R-:W-:-:S02]  /*06f0*/  IMAD R25, R10, 0x2, R21 ;  /* 0x000000020a197824 */ /* 0x000fc400078e0215 */
[----:B------:R0:W5:Y:S01]  /*0700*/  LDG.E.U16 R52, desc[UR18][R18.64] ;  /* 0x0000001212347981 */ /* 0x000162000c1e1500 */
[----:B------:R-:W-:Y:S01]  /*0710*/  LEA.HI.X.SX32 R13, R27, R3, 0x1, P0 ;  /* 0x000000031b0d7211 */ /* 0x000fe200000f0eff */
[----:B------:R-:W-:Y:S01]  /*0720*/  IMAD R27, R10, 0x2, R25 ;  /* 0x000000020a1b7824 */ /* 0x000fe200078e0219 */
[----:B------:R-:W-:-:S03]  /*0730*/  LEA R14, P0, R11, R4, 0x1 ;  /* 0x000000040b0e7211 */ /* 0x000fc600078008ff */
[----:B------:R0:W5:Y:S01]  /*0740*/  LDG.E.U16 R54, desc[UR18][R12.64] ;  /* 0x000000120c367981 */ /* 0x000162000c1e1500 */
[----:B------:R-:W-:Y:S01]  /*0750*/  LEA.HI.X.SX32 R15, R11, R3, 0x1, P0 ;  /* 0x000000030b0f7211 */ /* 0x000fe200000f0eff */
[----:B------:R-:W-:Y:S01]  /*0760*/  IMAD R11, R10, 0x2, R27 ;  /* 0x000000020a0b7824 */ /* 0x000fe200078e021b */
[----:B-1----:R-:W-:-:S03]  /*0770*/  LEA R16, P0, R25, R4, 0x1 ;  /* 0x0000000419107211 */ /* 0x002fc600078008ff */
[C---:B0-----:R-:W-:Y:S01]  /*0780*/  IMAD R23, R10.reuse, 0x2, R11 ;  /* 0x000000020a177824 */ /* 0x041fe200078e020b */
[-C--:B------:R-:W-:Y:S01]  /*0790*/  LEA.HI.X.SX32 R17, R25, R3.reuse, 0x1, P0 ;  /* 0x0000000319117211 */ /* 0x080fe200000f0eff */
[----:B------:R0:W5:Y:S02]  /*07a0*/  LDG.E.U16 R56, desc[UR18][R14.64] ;  /* 0x000000120e387981 */ /* 0x000164000c1e1500 */
[C---:B------:R-:W-:Y:S01]  /*07b0*/  IMAD R25, R10.reuse, 0x2, R23 ;  /* 0x000000020a197824 */ /* 0x040fe200078e0217 */
[C---:B------:R-:W-:Y:S01]  /*07c0*/  LEA R18, P0, R27.reuse, R4, 0x1 ;  /* 0x000000041b127211 */ /* 0x040fe200078008ff */
[----:B------:R1:W5:Y:S02]  /*07d0*/  LDG.E.U16 R58, desc[UR18][R16.64] ;  /* 0x00000012103a7981 */ /* 0x000364000c1e1500 */
[----:B------:R-:W-:Y:S01]  /*07e0*/  IMAD R29, R10, 0x2, R25 ;  /* 0x000000020a1d7824 */ /* 0x000fe200078e0219 */
[----:B------:R-:W-:-:S03]  /*07f0*/  LEA.HI.X.SX32 R19, R27, R3, 0x1, P0 ;  /* 0x000000031b137211 */ /* 0x000fc600000f0eff */
[C---:B------:R-:W-:Y:S01]  /*0800*/  IMAD R27, R10.reuse, 0x2, R29 ;  /* 0x000000020a1b7824 */ /* 0x040fe200078e021d */
[C---:B------:R-:W-:Y:S01]  /*0810*/  LEA R12, P0, R11.reuse, R4, 0x1 ;  /* 0x000000040b0c7211 */ /* 0x040fe200078008ff */
[----:B------:R1:W5:Y:S02]  /*0820*/  LDG.E.U16 R59, desc[UR18][R18.64] ;  /* 0x00000012123b7981 */ /* 0x000364000c1e1500 */
[----:B------:R-:W-:Y:S01]  /*0830*/  IMAD R31, R10, 0x2, R27 ;  /* 0x000000020a1f7824 */ /* 0x000fe200078e021b */
[----:B------:R-:W-:-:S03]  /*0840*/  LEA.HI.X.SX32 R13, R11, R3, 0x1, P0 ;  /* 0x000000030b0d7211 */ /* 0x000fc600000f0eff */
[C---:B------:R-:W-:Y:S01]  /*0850*/  IMAD R11, R10.reuse, 0x2, R31 ;  /* 0x000000020a0b7824 */ /* 0x040fe200078e021f */
[CC--:B0-----:R-:W-:Y:S01]  /*0860*/  LEA R14, P0, R25.reuse, R4.reuse, 0x1 ;  /* 0x00000004190e7211 */ /* 0x0c1fe200078008ff */
[----:B------:R0:W5:Y:S02]  /*0870*/  LDG.E.U16 R60, desc[UR18][R12.64] ;  /* 0x000000120c3c7981 */ /* 0x000164000c1e1500 */
[C---:B------:R-:W-:Y:S01]  /*0880*/  IMAD R33, R10.reuse, 0x2, R11 ;  /* 0x000000020a217824 */ /* 0x040fe200078e020b */
[-C--:B------:R-:W-:Y:S02]  /*0890*/  LEA.HI.X.SX32 R15, R25, R3.reuse, 0x1, P0 ;  /* 0x00000003190f7211 */ /* 0x080fe400000f0eff */
[-C--:B-1----:R-:W-:Y:S01]  /*08a0*/  LEA R16, P0, R29, R4.reuse, 0x1 ;  /* 0x000000041d107211 */ /* 0x082fe200078008ff */
[C---:B------:R-:W-:Y:S01]  /*08b0*/  IMAD R25, R10.reuse, 0x2, R33 ;  /* 0x000000020a197824 */ /* 0x040fe200078e0221 */
[----:B------:R-:W-:Y:S01]  /*08c0*/  LEA R20, P1, R21, R4, 0x1 ;  /* 0x0000000415147211 */ /* 0x000fe200078208ff */
[----:B------:R-:W5:Y:S01]  /*08d0*/  LDG.E.U16 R62, desc[UR18][R14.64] ;  /* 0x000000120e3e7981 */ /* 0x000f62000c1e1500 */
[-C--:B------:R-:W-:Y:S01]  /*08e0*/  LEA.HI.X.SX32 R17, R29, R3.reuse, 0x1, P0 ;  /* 0x000000031d117211 */ /* 0x080fe200000f0eff */
[----:B------:R-:W-:Y:S01]  /*08f0*/  IMAD R29, R10, 0x2, R25 ;  /* 0x000000020a1d7824 */ /* 0x000fe200078e0219 */
[----:B------:R-:W-:-:S02]  /*0900*/  LEA.HI.X.SX32 R21, R21, R3, 0x1, P1 ;  /* 0x0000000315157211 */ /* 0x000fc400008f0eff */
[-C--:B------:R-:W-:Y:S01]  /*0910*/  LEA R22, P1, R23, R4.reuse, 0x1 ;  /* 0x0000000417167211 */ /* 0x080fe200078208ff */
[C---:B------:R-:W-:Y:S01]  /*0920*/  IMAD R35, R10.reuse, 0x2, R29 ;  /* 0x000000020a237824 */ /* 0x040fe200078e021d */
[-C--:B------:R-:W-:Y:S01]  /*0930*/  LEA R18, P0, R27, R4.reuse, 0x1 ;  /* 0x000000041b127211 */ /* 0x080fe200078008ff */
[----:B------:R1:W5:Y:S01]  /*0940*/  LDG.E.U16 R57, desc[UR18][R20.64] ;  /* 0x0000001214397981 */ /* 0x000362000c1e1500 */
[-C--:B------:R-:W-:Y:S02]  /*0950*/  LEA.HI.X.SX32 R23, R23, R3.reuse, 0x1, P1 ;  /* 0x0000000317177211 */ /* 0x080fe400008f0eff */
[-C--:B0-----:R-:W-:Y:S01]  /*0960*/  LEA R12, P1, R31, R4.reuse, 0x1 ;  /* 0x000000041f0c7211 */ /* 0x081fe200078208ff */
[----:B------:R0:W5:Y:S01]  /*0970*/  LDG.E.U16 R63, desc[UR18][R16.64] ;  /* 0x00000012103f7981 */ /* 0x000162000c1e1500 */
[-C--:B------:R-:W-:Y:S01]  /*0980*/  LEA.HI.X.SX32 R19, R27, R3.reuse, 0x1, P0 ;  /* 0x000000031b137211 */ /* 0x080fe200000f0eff */
[C---:B------:R-:W-:Y:S01]  /*0990*/  IMAD R27, R10.reuse, 0x2, R35 ;  /* 0x000000020a1b7824 */ /* 0x040fe200078e0223 */
[----:B------:R-:W-:Y:S01]  /*09a0*/  LEA.HI.X.SX32 R13, R31, R3, 0x1, P1 ;  /* 0x000000031f0d7211 */ /* 0x000fe200008f0eff */
[----:B------:R0:W5:Y:S01]  /*09b0*/  LDG.E.U16 R61, desc[UR18][R22.64] ;  /* 0x00000012163d7981 */ /* 0x000162000c1e1500 */
[----:B-1----:R-:W-:Y:S01]  /*09c0*/  LEA R20, P0, R11, R4, 0x1 ;  /* 0x000000040b147211 */ /* 0x002fe200078008ff */
[----:B------:R-:W-:-:S02]  /*09d0*/  IMAD R31, R10, 0x2, R27 ;  /* 0x000000020a1f7824 */ /* 0x000fc400078e021b */
[----:B------:R1:W5:Y:S01]  /*09e0*/  LDG.E.U16 R65, desc[UR18][R12.64] ;  /* 0x000000120c417981 */ /* 0x000362000c1e1500 */
[-C--:B------:R-:W-:Y:S01]  /*09f0*/  LEA.HI.X.SX32 R21, R11, R3.reuse, 0x1, P0 ;  /* 0x000000030b157211 */ /* 0x080fe200000f0eff */
[C---:B------:R-:W-:Y:S01]  /*0a00*/  IMAD R11, R10.reuse, 0x2, R31 ;  /* 0x000000020a0b7824 */ /* 0x040fe200078e021f */
[CC--:B------:R-:W-:Y:S01]  /*0a10*/  LEA R14, P0, R33.reuse, R4.reuse, 0x1 ;  /* 0x00000004210e7211 */ /* 0x0c0fe200078008ff */
[----:B------:R-:W5:Y:S03]  /*0a20*/  LDG.E.U16 R64, desc[UR18][R18.64] ;  /* 0x0000001212407981 */ /* 0x000f66000c1e1500 */
[-C--:B------:R-:W-:Y:S01]  /*0a30*/  LEA.HI.X.SX32 R15, R33, R3.reuse, 0x1, P0 ;  /* 0x00000003210f7211 */ /* 0x080fe200000f0eff */
[C---:B------:R-:W-:Y:S01]  /*0a40*/  IMAD R33, R10.reuse, 0x2, R11 ;  /* 0x000000020a217824 */ /* 0x040fe200078e020b */
[-C--:B0-----:R-:W-:Y:S01]  /*0a50*/  LEA R16, P0, R25, R4.reuse, 0x1 ;  /* 0x0000000419107211 */ /* 0x081fe200078008ff */
[----:B------:R0:W5:Y:S02]  /*0a60*/  LDG.E.U16 R66, desc[UR18][R20.64] ;  /* 0x0000001214427981 */ /* 0x000164000c1e1500 */
[C---:B------:R-:W-:Y:S01]  /*0a70*/  IMAD R37, R10.reuse, 0x2, R33 ;  /* 0x000000020a257824 */ /* 0x040fe200078e0221 */
[----:B------:R-:W-:Y:S01]  /*0a80*/  LEA R22, P1, R29, R4, 0x1 ;  /* 0x000000041d167211 */ /* 0x000fe200078208ff */
[----:B------:R0:W5:Y:S01]  /*0a90*/  LDG.E.U16 R67, desc[UR18][R14.64] ;  /* 0x000000120e437981 */ /* 0x000162000c1e1500 */
[-C--:B------:R-:W-:Y:S01]  /*0aa0*/  LEA.HI.X.SX32 R17, R25, R3.reuse, 0x1, P0 ;  /* 0x0000000319117211 */ /* 0x080fe200000f0eff */
[----:B------:R-:W-:Y:S01]  /*0ab0*/  IMAD R25, R10, 0x2, R37 ;  /* 0x000000020a197824 */ /* 0x000fe200078e0225 */
[----:B------:R-:W-:-:S02]  /*0ac0*/  LEA.HI.X.SX32 R23, R29, R3, 0x1, P1 ;  /* 0x000000031d177211 */ /* 0x000fc400008f0eff */
[-C--:B-1----:R-:W-:Y:S01]  /*0ad0*/  LEA R12, P0, R35, R4.reuse, 0x1 ;  /* 0x00000004230c7211 */ /* 0x082fe200078008ff */
[C---:B------:R-:W-:Y:S01]  /*0ae0*/  IMAD R29, R10.reuse, 0x2, R25 ;  /* 0x000000020a1d7824 */ /* 0x040fe200078e0219 */
[-C--:B0-----:R-:W-:Y:S01]  /*0af0*/  LEA R20, P1, R11, R4.reuse, 0x1 ;  /* 0x000000040b147211 */ /* 0x081fe200078208ff */
[----:B------:R0:W5:Y:S01]  /*0b00*/  LDG.E.U16 R68, desc[UR18][R16.64] ;  /* 0x0000001210447981 */ /* 0x000162000c1e1500 */
[-C--:B------:R-:W-:Y:S01]  /*0b10*/  LEA.HI.X.SX32 R13, R35, R3.reuse, 0x1, P0 ;  /* 0x00000003230d7211 */ /* 0x080fe200000f0eff */
[C---:B------:R-:W-:Y:S01]  /*0b20*/  IMAD R35, R10.reuse, 0x2, R29 ;  /* 0x000000020a237824 */ /* 0x040fe200078e021d */
[CC--:B------:R-:W-:Y:S01]  /*0b30*/  LEA R18, P0, R27.reuse, R4.reuse, 0x1 ;  /* 0x000000041b127211 */ /* 0x0c0fe200078008ff */
[----:B------:R-:W5:Y:S02]  /*0b40*/  LDG.E.U16 R69, desc[UR18][R22.64] ;  /* 0x0000001216457981 */ /* 0x000f64000c1e1500 */
[C---:B------:R-:W-:Y:S01]  /*0b50*/  IMAD R39, R10.reuse, 0x2, R35 ;  /* 0x000000020a277824 */ /* 0x040fe200078e0223 */
[-C--:B------:R-:W-:Y:S01]  /*0b60*/  LEA.HI.X.SX32 R19, R27, R3.reuse, 0x1, P0 ;  /* 0x000000031b137211 */ /* 0x080fe200000f0eff */
[----:B------:R1:W5:Y:S02]  /*0b70*/  LDG.E.U16 R70, desc[UR18][R12.64] ;  /* 0x000000120c467981 */ /* 0x000364000c1e1500 */
[C---:B------:R-:W-:Y:S01]  /*0b80*/  IMAD R41, R10.reuse, 0x2, R39 ;  /* 0x000000020a297824 */ /* 0x040fe200078e0227 */
[----:B------:R-:W-:Y:S01]  /*0b90*/  LEA R14, P0, R31, R4, 0x1 ;  /* 0x000000041f0e7211 */ /* 0x000fe200078008ff */
[----:B------:R-:W5:Y:S02]  /*0ba0*/  LDG.E.U16 R71, desc[UR18][R18.64] ;  /* 0x0000001212477981 */ /* 0x000f64000c1e1500 */
[----:B------:R-:W-:Y:S01]  /*0bb0*/  IMAD R27, R10, 0x2, R41 ;  /* 0x000000020a1b7824 */ /* 0x000fe200078e0229 */
[----:B------:R-:W-:-:S03]  /*0bc0*/  LEA.HI.X.SX32 R21, R11, R3, 0x1, P1 ;  /* 0x000000030b157211 */ /* 0x000fc600008f0eff */
[C---:B------:R-:W-:Y:S01]  /*0bd0*/  IMAD R11, R10.reuse, 0x2, R27 ;  /* 0x000000020a0b7824 */ /* 0x040fe200078e021b */
[-C--:B------:R-:W-:Y:S01]  /*0be0*/  LEA.HI.X.SX32 R15, R31, R3.reuse, 0x1, P0 ;  /* 0x000000031f0f7211 */ /* 0x080fe200000f0eff */
[----:B------:R-:W5:Y:S01]  /*0bf0*/  LDG.E.U16 R73, desc[UR18][R20.64] ;  /* 0x0000001214497981 */ /* 0x000f62000c1e1500 */
[CC--:B0-----:R-:W-:Y:S01]  /*0c00*/  LEA R16, P0, R33.reuse, R4.reuse, 0x1 ;  /* 0x0000000421107211 */ /* 0x0c1fe200078008ff */
[C---:B------:R-:W-:Y:S02]  /*0c10*/  IMAD R31, R10.reuse, 0x2, R11 ;  /* 0x000000020a1f7824 */ /* 0x040fe400078e020b */
[----:B------:R0:W5:Y:S01]  /*0c20*/  LDG.E.U16 R72, desc[UR18][R14.64] ;  /* 0x000000120e487981 */ /* 0x000162000c1e1500 */
[----:B------:R-:W-:Y:S01]  /*0c30*/  LEA.HI.X.SX32 R17, R33, R3, 0x1, P0 ;  /* 0x0000000321117211 */ /* 0x000fe200000f0eff */
[----:B------:R-:W-:Y:S01]  /*0c40*/  IMAD R33, R10, 0x2, R31 ;  /* 0x000000020a217824 */ /* 0x000fe200078e021f */
[----:B-1----:R-:W-:-:S03]  /*0c50*/  LEA R12, P0, R37, R4, 0x1 ;  /* 0x00000004250c7211 */ /* 0x002fc600078008ff */
[C---:B------:R-:W-:Y:S01]  /*0c60*/  IMAD R23, R10.reuse, 0x2, R33 ;  /* 0x000000020a177824 */ /* 0x040fe200078e0221 */
[-C--:B------:R-:W-:Y:S01]  /*0c70*/  LEA.HI.X.SX32 R13, R37, R3.reuse, 0x1, P0 ;  /* 0x00000003250d7211 */ /* 0x080fe200000f0eff */
[----:B------:R1:W5:Y:S02]  /*0c80*/  LDG.E.U16 R74, desc[UR18][R16.64] ;  /* 0x00000012104a7981 */ /* 0x000364000c1e1500 */
[C---:B------:R-:W-:Y:S01]  /*0c90*/  IMAD R37, R10.reuse, 0x2, R23 ;  /* 0x000000020a257824 */ /* 0x040fe200078e0217 */
[-C--:B0-----:R-:W-:Y:S01]  /*0ca0*/  LEA R14, P1, R29, R4.reuse, 0x1 ;  /* 0x000000041d0e7211 */ /* 0x081fe200078208ff */
[----:B------:R0:W5:Y:S01]  /*0cb0*/  LDG.E.U16 R75, desc[UR18][R12.64] ;  /* 0x000000120c4b7981 */ /* 0x000162000c1e1500 */
[-C--:B------:R-:W-:Y:S01]  /*0cc0*/  LEA R18, P0, R25, R4.reuse, 0x1 ;  /* 0x0000000419127211 */ /* 0x080fe200078008ff */
[C---:B------:R-:W-:Y:S01]  /*0cd0*/  IMAD R43, R10.reuse, 0x2, R37 ;  /* 0x000000020a2b7824 */ /* 0x040fe200078e0225 */
[-C--:B------:R-:W-:Y:S02]  /*0ce0*/  LEA.HI.X.SX32 R15, R29, R3.reuse, 0x1, P1 ;  /* 0x000000031d0f7211 */ /* 0x080fe400008f0eff */
[-C--:B------:R-:W-:Y:S01]  /*0cf0*/  LEA.HI.X.SX32 R19, R25, R3.reuse, 0x1, P0 ;  /* 0x0000000319137211 */ /* 0x080fe200000f0eff */
[C---:B------:R-:W-:Y:S01]  /*0d00*/  IMAD R29, R10.reuse, 0x2, R43 ;  /* 0x000000020a1d7824 */ /* 0x040fe200078e022b */
[CC--:B------:R-:W-:Y:S01]  /*0d10*/  LEA R20, P0, R35.reuse, R4.reuse, 0x1 ;  /* 0x0000000423147211 */ /* 0x0c0fe200078008ff */
[----:B------:R-:W5:Y:S02]  /*0d20*/  LDG.E.U16 R77, desc[UR18][R14.64] ;  /* 0x000000120e4d7981 */ /* 0x000f64000c1e1500 */
[C---:B------:R-:W-:Y:S01]  /*0d30*/  IMAD R25, R10.reuse, 0x2, R29 ;  /* 0x000000020a197824 */ /* 0x040fe200078e021d */
[-C--:B------:R-:W-:Y:S01]  /*0d40*/  LEA.HI.X.SX32 R21, R35, R3.reuse, 0x1, P0 ;  /* 0x0000000323157211 */ /* 0x080fe200000f0eff */
[----:B------:R-:W5:Y:S01]  /*0d50*/  LDG.E.U16 R76, desc[UR18][R18.64] ;  /* 0x00000012124c7981 */ /* 0x000f62000c1e1500 */
[-C--:B-1----:R-:W-:Y:S01]  /*0d60*/  LEA R16, P0, R39, R4.reuse, 0x1 ;  /* 0x0000000427107211 */ /* 0x082fe200078008ff */
[C---:B------:R-:W-:Y:S01]  /*0d70*/  IMAD R35, R10.reuse, 0x2, R25 ;  /* 0x000000020a237824 */ /* 0x040fe200078e0219 */
[-C--:B------:R-:W-:Y:S01]  /*0d80*/  LEA R22, P1, R23, R4.reuse, 0x1 ;  /* 0x0000000417167211 */ /* 0x080fe200078208ff */
[----:B------:R1:W5:Y:S01]  /*0d90*/  LDG.E.U16 R78, desc[UR18][R20.64] ;  /* 0x00000012144e7981 */ /* 0x000362000c1e1500 */
[----:B------:R-:W-:Y:S01]  /*0da0*/  LEA.HI.X.SX32 R17, R39, R3, 0x1, P0 ;  /* 0x0000000327117211 */ /* 0x000fe200000f0eff */
[----:B------:R-:W-:Y:S01]  /*0db0*/  IMAD R39, R10, 0x2, R35 ;  /* 0x000000020a277824 */ /* 0x000fe200078e0223 */
[----:B0-----:R-:W-:-:S03]  /*0dc0*/  LEA R12, P0, R27, R4, 0x1 ;  /* 0x000000041b0c7211 */ /* 0x001fc600078008ff */
[C---:B------:R-:W-:Y:S01]  /*0dd0*/  IMAD R45, R10.reuse, 0x2, R39 ;  /* 0x000000020a2d7824 */ /* 0x040fe200078e0227 */
[-C--:B------:R-:W-:Y:S01]  /*0de0*/  LEA.HI.X.SX32 R13, R27, R3.reuse, 0x1, P0 ;  /* 0x000000031b0d7211 */ /* 0x080fe200000f0eff */
[----:B------:R-:W5:Y:S01]  /*0df0*/  LDG.E.U16 R79, desc[UR18][R16.64] ;  /* 0x00000012104f7981 */ /* 0x000f62000c1e1500 */
[-C--:B------:R-:W-:Y:S01]  /*0e00*/  LEA R24, P0, R25, R4.reuse, 0x1 ;  /* 0x0000000419187211 */ /* 0x080fe200078008ff */
[----:B------:R-:W-:Y:S01]  /*0e10*/  IMAD R27, R10, 0x2, R45 ;  /* 0x000000020a1b7824 */ /* 0x000fe200078e022d */
[-C--:B------:R-:W-:Y:S01]  /*0e20*/  LEA.HI.X.SX32 R23, R23, R3.reuse, 0x1, P1 ;  /* 0x0000000317177211 */ /* 0x080fe200008f0eff */
[----:B------:R0:W5:Y:S01]  /*0e30*/  LDG.E.U16 R81, desc[UR18][R12.64] ;  /* 0x000000120c517981 */ /* 0x000162000c1e1500 */
[----:B------:R-:W-:Y:S02]  /*0e40*/  LEA.HI.X.SX32 R25, R25, R3, 0x1, P0 ;  /* 0x0000000319197211 */ /* 0x000fe400000f0eff */
[-C--:B-1----:R-:W-:Y:S01]  /*0e50*/  LEA R20, P1, R27, R4.reuse, 0x1 ;  /* 0x000000041b147211 */ /* 0x082fe200078208ff */
[----:B------:R-:W5:Y:S01]  /*0e60*/  LDG.E.U16 R83, desc[UR18][R22.64] ;  /* 0x0000001216537981 */ /* 0x000f62000c1e1500 */
[----:B------:R-:W-:-:S02]  /*0e70*/  LEA R14, P0, R11, R4, 0x1 ;  /* 0x000000040b0e7211 */ /* 0x000fc400078008ff */
[-C--:B------:R-:W-:Y:S01]  /*0e80*/  LEA.HI.X.SX32 R21, R27, R3.reuse, 0x1, P1 ;  /* 0x000000031b157211 */ /* 0x080fe200008f0eff */
[----:B------:R-:W5:Y:S01]  /*0e90*/  LDG.E.U16 R85, desc[UR18][R24.64] ;  /* 0x0000001218557981 */ /* 0x000f62000c1e1500 */
[-C--:B------:R-:W-:Y:S01]  /*0ea0*/  LEA.HI.X.SX32 R15, R11, R3.reuse, 0x1, P0 ;  /* 0x000000030b0f7211 */ /* 0x080fe200000f0eff */
[----:B------:R-:W-:Y:S01]  /*0eb0*/  IMAD R11, R10, 0x2, R27 ;  /* 0x000000020a0b7824 */ /* 0x000fe200078e021b */
[-C--:B------:R-:W-:Y:S01]  /*0ec0*/  LEA R18, P1, R37, R4.reuse, 0x1 ;  /* 0x0000000425127211 */ /* 0x080fe200078208ff */
[----:B------:R1:W5:Y:S01]  /*0ed0*/  LDG.E.U16 R87, desc[UR18][R20.64] ;  /* 0x0000001214577981 */ /* 0x000362000c1e1500 */
[-C--:B0-----:R-:W-:Y:S02]  /*0ee0*/  LEA R12, P0, R35, R4.reuse, 0x1 ;  /* 0x00000004230c7211 */ /* 0x081fe400078008ff */
[-C--:B------:R-:W-:Y:S02]  /*0ef0*/  LEA.HI.X.SX32 R19, R37, R3.reuse, 0x1, P1 ;  /* 0x0000000325137211 */ /* 0x080fe400008f0eff */
[----:B------:R-:W-:Y:S01]  /*0f00*/  LEA.HI.X.SX32 R13, R35, R3, 0x1, P0 ;  /* 0x00000003230d7211 */ /* 0x000fe200000f0eff */
[----:B------:R-:W5:Y:S01]  /*0f10*/  LDG.E.U16 R37, desc[UR18][R14.64] ;  /* 0x000000120e257981 */ /* 0x000f62000c1e1500 */
[----:B------:R-:W-:-:S02]  /*0f20*/  LEA R26, P1, R11, R4, 0x1 ;  /* 0x000000040b1a7211 */ /* 0x000fc400078208ff */
[-C--:B------:R-:W-:Y:S01]  /*0f30*/  LEA R16, P0, R31, R4.reuse, 0x1 ;  /* 0x000000041f107211 */ /* 0x080fe200078008ff */
[----:B------:R0:W5:Y:S01]  /*0f40*/  LDG.E.U16 R35, desc[UR18][R18.64] ;  /* 0x0000001212237981 */ /* 0x000162000c1e1500 */
[-C--:B------:R-:W-:Y:S01]  /*0f50*/  LEA.HI.X.SX32 R27, R11, R3.reuse, 0x1, P1 ;  /* 0x000000030b1b7211 */ /* 0x080fe200008f0eff */
[C---:B------:R-:W-:Y:S01]  /*0f60*/  IMAD R11, R10.reuse, 0x2, R11 ;  /* 0x000000020a0b7824 */ /* 0x040fe200078e020b */
[-C--:B------:R-:W-:Y:S01]  /*0f70*/  LEA.HI.X.SX32 R17, R31, R3.reuse, 0x1, P0 ;  /* 0x000000031f117211 */ /* 0x080fe200000f0eff */
[----:B------:R0:W5:Y:S01]  /*0f80*/  LDG.E.U16 R80, desc[UR18][R12.64] ;  /* 0x000000120c507981 */ /* 0x000162000c1e1500 */
[-C--:B-1----:R-:W-:Y:S02]  /*0f90*/  LEA R20, P1, R43, R4.reuse, 0x1 ;  /* 0x000000042b147211 */ /* 0x082fe400078208ff */
[----:B------:R-:W-:Y:S01]  /*0fa0*/  LEA R22, P0, R39, R4, 0x1 ;  /* 0x0000000427167211 */ /* 0x000fe200078008ff */
[----:B------:R-:W-:Y:S01]  /*0fb0*/  IMAD R24, R10, 0x2, R11 ;  /* 0x000000020a187824 */ /* 0x000fe200078e020b */
[-C--:B------:R-:W-:Y:S01]  /*0fc0*/  LEA.HI.X.SX32 R21, R43, R3.reuse, 0x1, P1 ;  /* 0x000000032b157211 */ /* 0x080fe200008f0eff */
[----:B------:R1:W5:Y:S01]  /*0fd0*/  LDG.E.U16 R25, desc[UR18][R16.64] ;  /* 0x0000001210197981 */ /* 0x000362000c1e1500 */
[----:B------:R-:W-:-:S02]  /*0fe0*/  LEA.HI.X.SX32 R23, R39, R3, 0x1, P0 ;  /* 0x0000000327177211 */ /* 0x000fc400000f0eff */
[-C--:B0-----:R-:W-:Y:S01]  /*0ff0*/  LEA R18, P1, R11, R4.reuse, 0x1 ;  /* 0x000000040b127211 */ /* 0x081fe200078208ff */
[----:B------:R0:W5:Y:S01]  /*1000*/  LDG.E.U16 R31, desc[UR18][R20.64] ;  /* 0x00000012141f7981 */ /* 0x000162000c1e1500 */
[-C--:B------:R-:W-:Y:S02]  /*1010*/  LEA R12, P0, R41, R4.reuse, 0x1 ;  /* 0x00000004290c7211 */ /* 0x080fe400078008ff */
[-C--:B------:R-:W-:Y:S01]  /*1020*/  LEA.HI.X.SX32 R19, R11, R3.reuse, 0x1, P1 ;  /* 0x000000030b137211 */ /* 0x080fe200008f0eff */
[----:B------:R-:W5:Y:S01]  /*1030*/  LDG.E.U16 R26, desc[UR18][R26.64] ;  /* 0x000000121a1a7981 */ /* 0x000f62000c1e1500 */
[----:B------:R-:W-:Y:S02]  /*1040*/  LEA.HI.X.SX32 R13, R41, R3, 0x1, P0 ;  /* 0x00000003290d7211 */ /* 0x000fe400000f0eff */
[-C--:B------:R-:W-:Y:S01]  /*1050*/  LEA R10, P0, R33, R4.reuse, 0x1 ;  /* 0x00000004210a7211 */ /* 0x080fe200078008ff */
[----:B------:R-:W5:Y:S01]  /*1060*/  LDG.E.U16 R22, desc[UR18][R22.64] ;  /* 0x0000001216167981 */ /* 0x000f62000c1e1500 */
[----:B------:R-:W-:-:S02]  /*1070*/  LEA R14, P1, R29, R4, 0x1 ;  /* 0x000000041d0e7211 */ /* 0x000fc400078208ff */
[-C--:B------:R-:W-:Y:S01]  /*1080*/  LEA.HI.X.SX32 R11, R33, R3.reuse, 0x1, P0 ;  /* 0x00000003210b7211 */ /* 0x080fe200000f0eff */
[----:B------:R-:W5:Y:S01]  /*1090*/  LDG.E.U16 R18, desc[UR18][R18.64] ;  /* 0x0000001212127981 */ /* 0x000f62000c1e1500 */
[-C--:B------:R-:W-:Y:S02]  /*10a0*/  LEA.HI.X.SX32 R15, R29, R3.reuse, 0x1, P1 ;  /* 0x000000031d0f7211 */ /* 0x080fe400008f0eff */
[CC--:B-1----:R-:W-:Y:S01]  /*10b0*/  LEA R16, P0, R45.reuse, R4.reuse, 0x1 ;  /* 0x000000042d107211 */ /* 0x0c2fe200078008ff */
[----:B------:R1:W5:Y:S01]  /*10c0*/  LDG.E.U16 R12, desc[UR18][R12.64] ;  /* 0x000000120c0c7981 */ /* 0x000362000c1e1500 */
[C---:B0-----:R-:W-:Y:S02]  /*10d0*/  LEA R20, P1, R24.reuse, R4, 0x1 ;  /* 0x0000000418147211 */ /* 0x041fe400078208ff */
[-C--:B------:R-:W-:Y:S01]  /*10e0*/  LEA.HI.X.SX32 R17, R45, R3.reuse, 0x1, P0 ;  /* 0x000000032d117211 */ /* 0x080fe200000f0eff */
[----:B------:R-:W5:Y:S01]  /*10f0*/  LDG.E.U16 R10, desc[UR18][R10.64] ;  /* 0x000000120a0a7981 */ /* 0x000f62000c1e1500 */
[----:B------:R-:W-:-:S03]  /*1100*/  LEA.HI.X.SX32 R21, R24, R3, 0x1, P1 ;  /* 0x0000000318157211 */ /* 0x000fc600008f0eff */
[----:B------:R-:W5:Y:S04]  /*1110*/  LDG.E.U16 R14, desc[UR18][R14.64] ;  /* 0x000000120e0e7981 */ /* 0x000f68000c1e1500 */
[----:B------:R-:W5:Y:S04]  /*1120*/  LDG.E.U16 R16, desc[UR18][R16.64] ;  /* 0x0000001210107981 */ /* 0x000f68000c1e1500 */
[----:B------:R-:W5:Y:S01]  /*1130*/  LDG.E.U16 R20, desc[UR18][R20.64] ;  /* 0x0000001214147981 */ /* 0x000f62000c1e1500 */
[----:B------:R-:W0:Y:S01]  /*1140*/  S2UR UR4, SR_CgaCtaId ;  /* 0x00000000000479c3 */ /* 0x000e220000008800 */
[----:B------:R-:W-:-:S02]  /*1150*/  LOP3.LUT R3, R2, 0x3f, RZ, 0xc0, !PT ;  /* 0x0000003f02037812 */ /* 0x000fc400078ec0ff */
[----:B------:R-:W-:Y:S01]  /*1160*/  SHF.R.S32.HI R146, RZ, 0x6, R2 ;  /* 0x00000006ff927819 */ /* 0x000fe20000011402 */
[----:B------:R-:W-:Y:S01]  /*1170*/  UMOV UR16, 0x400 ;  /* 0x0000040000107882 */ /* 0x000fe20000000000 */
[----:B------:R-:W-:Y:S02]  /*1180*/  VIADD R192, R7, 0x40 ;  /* 0x0000004007c07836 */ /* 0x000fe40000000000 */
[----:B-1----:R-:W-:Y:S01]  /*1190*/  IMAD.SHL.U32 R13, R3, 0x2, RZ ;  /* 0x00000002030d7824 */ /* 0x002fe200078e00ff */
[----:B------:R-:W-:Y:S02]  /*11a0*/  SGXT R146, R146, 0x1 ;  /* 0x000000019292781a */ /* 0x000fe40000000200 */
[----:B------:R-:W-:Y:S02]  /*11b0*/  ISETP.GE.AND P0, PT, R192, 0x1, PT ;  /* 0x00000001c000780c */ /* 0x000fe40003f06270 */
[----:B------:R-:W-:-:S04]  /*11c0*/  LOP3.LUT R146, R13, 0x90, R146, 0x78, !PT ;  /* 0x000000900d927812 */ /* 0x000fc800078e7892 */
[C---:B------:R-:W-:Y:S01]  /*11d0*/  LOP3.LUT R3, R146.reuse, 0x20, RZ, 0x3c, !PT ;  /* 0x0000002092037812 */ /* 0x040fe200078e3cff */
[----:B0-----:R-:W-:Y:S01]  /*11e0*/  ULEA UR16, UR4, UR16, 0x18 ;  /* 0x0000001004107291 */ /* 0x001fe2000f8ec03f */
[----:B------:R-:W-:-:S08]  /*11f0*/  LOP3.LUT R4, R146, 0x40, RZ, 0x3c, !PT ;  /* 0x0000004092047812 */ /* 0x000fd000078e3cff */
[----:B--2---:R0:W-:Y:S04]  /*1200*/  STS.U16 [R146+UR16], R5 ;  /* 0x0000000592007988 */ /* 0x0041e80008000410 */
[----:B---3--:R-:W-:Y:S04]  /*1210*/  STS.U16 [R146+UR16+0x400], R47 ;  /* 0x0004002f92007988 */ /* 0x008fe80008000410 */
[----:B----4-:R-:W-:Y:S01]  /*1220*/  STS.U16 [R146+UR16+0x800], R49 ;  /* 0x0008003192007988 */ /* 0x010fe20008000410 */
[----:B0-----:R-:W-:-:S03]  /*1230*/  LOP3.LUT R5, R146, 0x60, RZ, 0x3c, !PT ;  /* 0x0000006092057812 */ /* 0x001fc600078e3cff */
[----:B-----5:R-:W-:Y:S01]  /*1240*/  STS.U16 [R146+UR16+0xc00], R51 ;  /* 0x000c003392007988 */ /* 0x020fe20008000410 */
[----:B------:R-:W-:Y:S02]  /*1250*/  IMAD.MOV.U32 R147, RZ, RZ, 0x3f800000 ;  /* 0x3f800000ff937424 */ /* 0x000fe400078e00ff */
[----:B------:R-:W-:Y:S01]  /*1260*/  IMAD.SHL.U32 R150, R2, 0x2, RZ ;  /* 0x0000000202967824 */ /* 0x000fe200078e00ff */
[----:B------:R-:W-:Y:S04]  /*1270*/  STS.U16 [R146+UR16+0x1000], R53 ;  /* 0x0010003592007988 */ /* 0x000fe80008000410 */
        /* <DEDUP_REMOVED lines=27> */
[----:B------:R0:W-:Y:S04]  /*1430*/  STS.U16 [R4+UR16+0x200], R8 ;  /* 0x0002000804007988 */ /* 0x0001e80008000410 */
        /* <DEDUP_REMOVED lines=14> */
[----:B------:R2:W-:Y:S01]  /*1520*/  STS.U16 [R4+UR16+0x3e00], R18 ;  /* 0x003e001204007988 */ /* 0x0005e20008000410 */
[----:B0-----:R-:W-:-:S03]  /*1530*/  IMAD.MOV.U32 R8, RZ, RZ, 0x3f800000 ;  /* 0x3f800000ff087424 */ /* 0x001fc600078e00ff */
[----:B------:R-:W-:Y:S01]  /*1540*/  STS.U16 [R5+UR16+0x300], R9 ;  /* 0x0003000905007988 */ /* 0x000fe20008000410 */
[----:B------:R-:W-:-:S03]  /*1550*/  IMAD.MOV.U32 R3, RZ, RZ, -0x800000 ;  /* 0xff800000ff037424 */ /* 0x000fc600078e00ff */
[----:B------:R0:W-:Y:S01]  /*1560*/  STS.U16 [R5+UR16+0x700], R32 ;  /* 0x0007002005007988 */ /* 0x0001e20008000410 */
[----:B-1----:R-:W-:-:S03]  /*1570*/  CS2R R24, SRZ ;  /* 0x0000000000187805 */ /* 0x002fc6000001ff00 */
[----:B------:R1:W-:Y:S01]  /*1580*/  STS.U16 [R5+UR16+0xb00], R38 ;  /* 0x000b002605007988 */ /* 0x0003e20008000410 */
[----:B--2---:R-:W-:-:S03]  /*1590*/  IMAD.MOV.U32 R4, RZ, RZ, -0x800000 ;  /* 0xff800000ff047424 */ /* 0x004fc600078e00ff */
[----:B------:R2:W-:Y:S01]  /*15a0*/  STS.U16 [R5+UR16+0xf00], R44 ;  /* 0x000f002c05007988 */ /* 0x0005e20008000410 */
[----:B------:R-:W-:-:S03]  /*15b0*/  CS2R R26, SRZ ;  /* 0x00000000001a7805 */ /* 0x000fc6000001ff00 */
[----:B------:R3:W-:Y:S01]  /*15c0*/  STS.U16 [R5+UR16+0x1300], R50 ;  /* 0x0013003205007988 */ /* 0x0007e20008000410 */
[----:B------:R-:W-:-:S03]  /*15d0*/  CS2R R28, SRZ ;  /* 0x00000000001c7805 */ /* 0x000fc6000001ff00 */
[----:B------:R4:W-:Y:S01]  /*15e0*/  STS.U16 [R5+UR16+0x1700], R56 ;  /* 0x0017003805007988 */ /* 0x0009e20008000410 */
[----:B------:R-:W-:-:S03]  /*15f0*/  CS2R R30, SRZ ;  /* 0x00000000001e7805 */ /* 0x000fc6000001ff00 */
[----:B------:R5:W-:Y:S01]  /*1600*/  STS.U16 [R5+UR16+0x1b00], R60 ;  /* 0x001b003c05007988 */ /* 0x000be20008000410 */
[----:B0-----:R-:W-:-:S03]  /*1610*/  CS2R R32, SRZ ;  /* 0x0000000000207805 */ /* 0x001fc6000001ff00 */
[----:B------:R0:W-:Y:S01]  /*1620*/  STS.U16 [R5+UR16+0x1f00], R64 ;  /* 0x001f004005007988 */ /* 0x0001e20008000410 */
[----:B------:R-:W-:-:S03]  /*1630*/  CS2R R34, SRZ ;  /* 0x0000000000227805 */ /* 0x000fc6000001ff00 */
[----:B------:R0:W-:Y:S01]  /*1640*/  STS.U16 [R5+UR16+0x2300], R68 ;  /* 0x0023004405007988 */ /* 0x0001e20008000410 */
[----:B------:R-:W-:-:S03]  /*1650*/  CS2R R36, SRZ ;  /* 0x0000000000247805 */ /* 0x000fc6000001ff00 */
[----:B------:R0:W-:Y:S01]  /*1660*/  STS.U16 [R5+UR16+0x2700], R72 ;  /* 0x0027004805007988 */ /* 0x0001e20008000410 */
[----:B-1----:R-:W-:-:S03]  /*1670*/  CS2R R38, SRZ ;  /* 0x0000000000267805 */ /* 0x002fc6000001ff00 */
[----:B------:R1:W-:Y:S01]  /*1680*/  STS.U16 [R5+UR16+0x2b00], R76 ;  /* 0x002b004c05007988 */ /* 0x0003e20008000410 */
[----:B------:R-:W-:-:S03]  /*1690*/  CS2R R40, SRZ ;  /* 0x0000000000287805 */ /* 0x000fc6000001ff00 */
[----:B------:R-:W-:Y:S01]  /*16a0*/  STS.U16 [R5+UR16+0x2f00], R12 ;  /* 0x002f000c05007988 */ /* 0x000fe20008000410 */
[----:B------:R-:W-:-:S03]  /*16b0*/  CS2R R42, SRZ ;  /* 0x00000000002a7805 */ /* 0x000fc6000001ff00 */
[----:B------:R-:W-:Y:S01]  /*16c0*/  STS.U16 [R5+UR16+0x3300], R10 ;  /* 0x0033000a05007988 */ /* 0x000fe20008000410 */
[----:B--2---:R-:W-:-:S03]  /*16d0*/  CS2R R44, SRZ ;  /* 0x00000000002c7805 */ /* 0x004fc6000001ff00 */
[----:B------:R-:W-:Y:S01]  /*16e0*/  STS.U16 [R5+UR16+0x3700], R14 ;  /* 0x0037000e05007988 */ /* 0x000fe20008000410 */
[----:B------:R-:W-:-:S03]  /*16f0*/  CS2R R46, SRZ ;  /* 0x00000000002e7805 */ /* 0x000fc6000001ff00 */
[----:B------:R-:W-:Y:S01]  /*1700*/  STS.U16 [R5+UR16+0x3b00], R16 ;  /* 0x003b001005007988 */ /* 0x000fe20008000410 */
[----:B------:R-:W-:-:S03]  /*1710*/  CS2R R48, SRZ ;  /* 0x0000000000307805 */ /* 0x000fc6000001ff00 */
[----:B------:R2:W-:Y:S01]  /*1720*/  STS.U16 [R5+UR16+0x3f00], R20 ;  /* 0x003f001405007988 */ /* 0x0005e20008000410 */
[----:B---3--:R-:W-:Y:S02]  /*1730*/  CS2R R50, SRZ ;  /* 0x0000000000327805 */ /* 0x008fe4000001ff00 */
[----:B------:R-:W-:Y:S02]  /*1740*/  CS2R R52, SRZ ;  /* 0x0000000000347805 */ /* 0x000fe4000001ff00 */
[----:B------:R-:W-:Y:S02]  /*1750*/  CS2R R54, SRZ ;  /* 0x0000000000367805 */ /* 0x000fe4000001ff00 */
[----:B----4-:R-:W-:Y:S02]  /*1760*/  CS2R R56, SRZ ;  /* 0x0000000000387805 */ /* 0x010fe4000001ff00 */
[----:B------:R-:W-:Y:S02]  /*1770*/  CS2R R58, SRZ ;  /* 0x00000000003a7805 */ /* 0x000fe4000001ff00 */
[----:B-----5:R-:W-:-:S02]  /*1780*/  CS2R R60, SRZ ;  /* 0x00000000003c7805 */ /* 0x020fc4000001ff00 */
[----:B------:R-:W-:Y:S02]  /*1790*/  CS2R R62, SRZ ;  /* 0x00000000003e7805 */ /* 0x000fe4000001ff00 */
[----:B0-----:R-:W-:Y:S02]  /*17a0*/  CS2R R64, SRZ ;  /* 0x0000000000407805 */ /* 0x001fe4000001ff00 */
[----:B------:R-:W-:Y:S02]  /*17b0*/  CS2R R66, SRZ ;  /* 0x0000000000427805 */ /* 0x000fe4000001ff00 */
[----:B------:R-:W-:Y:S02]  /*17c0*/  CS2R R68, SRZ ;  /* 0x0000000000447805 */ /* 0x000fe4000001ff00 */
[----:B------:R-:W-:Y:S02]  /*17d0*/  CS2R R70, SRZ ;  /* 0x0000000000467805 */ /* 0x000fe4000001ff00 */
[----:B------:R-:W-:-:S02]  /*17e0*/  CS2R R72, SRZ ;  /* 0x0000000000487805 */ /* 0x000fc4000001ff00 */
[----:B------:R-:W-:Y:S02]  /*17f0*/  CS2R R74, SRZ ;  /* 0x00000000004a7805 */ /* 0x000fe4000001ff00 */
[----:B-1----:R-:W-:Y:S02]  /*1800*/  CS2R R76, SRZ ;  /* 0x00000000004c7805 */ /* 0x002fe4000001ff00 */
[----:B------:R-:W-:Y:S02]  /*1810*/  CS2R R78, SRZ ;  /* 0x00000000004e7805 */ /* 0x000fe4000001ff00 */
[----:B------:R-:W-:Y:S02]  /*1820*/  CS2R R80, SRZ ;  /* 0x0000000000507805 */ /* 0x000fe4000001ff00 */
[----:B------:R-:W-:Y:S02]  /*1830*/  CS2R R82, SRZ ;  /* 0x0000000000527805 */ /* 0x000fe4000001ff00 */
[----:B------:R-:W-:-:S02]  /*1840*/  CS2R R84, SRZ ;  /* 0x0000000000547805 */ /* 0x000fc4000001ff00 */
[----:B------:R-:W-:Y:S02]  /*1850*/  CS2R R86, SRZ ;  /* 0x0000000000567805 */ /* 0x000fe4000001ff00 */
[C---:B--2---:R-:W-:Y:S02]  /*1860*/  LOP3.LUT R5, R2.reuse, 0x7f, RZ, 0xc0, !PT ;  /* 0x0000007f02057812 */ /* 0x044fe400078ec0ff */
[----:B------:R-:W-:Y:S01]  /*1870*/  LOP3.LUT R6, R2, 0x40, RZ, 0xc0, !PT ;  /* 0x0000004002067812 */ /* 0x000fe200078ec0ff */
[----:B------:R-:W-:Y:S06]  /*1880*/  @!P0 BRA `(.L_x_0) ;  /* 0x0000001c00cc8947 */ /* 0x000fec0003800000 */
[----:B------:R-:W0:Y:S01]  /*1890*/  LDC R23, c[0x0][0x268] ;  /* 0x00009a00ff177b82 */ /* 0x000e220000000800 */
[--C-:B------:R-:W-:Y:S01]  /*18a0*/  SHF.R.U32.HI R3, RZ, 0x4, R2.reuse ;  /* 0x00000004ff037819 */ /* 0x100fe20000011602 */
[----:B------:R-:W-:Y:S01]  /*18b0*/  ULDC UR4, c[0x0][0x258] ;  /* 0x0000960000047ab9 */ /* 0x000fe20000000800 */
[--C-:B------:R-:W-:Y:S01]  /*18c0*/  SHF.R.U32.HI R15, RZ, 0x2, R2.reuse ;  /* 0x00000002ff0f7819 */ /* 0x100fe20000011602 */
[----:B------:R-:W-:Y:S01]  /*18d0*/  IMAD R4, R5, UR4, RZ ;  /* 0x0000000405047c24 */ /* 0x000fe2000f8e02ff */
[----:B------:R-:W-:Y:S01]  /*18e0*/  SGXT.U32 R3, R3, 0x3 ;  /* 0x000000030303781a */ /* 0x000fe20000000000 */
[----:B------:R-:W-:Y:S01]  /*18f0*/  ULDC.64 UR4, c[0x0][0x218] ;  /* 0x0000860000047ab9 */ /* 0x000fe20000000a00 */
[----:B------:R-:W-:Y:S01]  /*1900*/  SHF.R.U32.HI R12, RZ, 0x1, R2 ;  /* 0x00000001ff0c7819 */ /* 0x000fe20000011602 */
[----:B------:R-:W1:Y:S01]  /*1910*/  LDC.64 R10, c[0x0][0x250] ;  /* 0x00009400ff0a7b82 */ /* 0x000e620000000a00 */
[----:B------:R-:W-:Y:S01]  /*1920*/  SGXT.U32 R15, R15, 0x3 ;  /* 0x000000030f0f781a */ /* 0x000fe20000000000 */
[----:B------:R-:W-:Y:S01]  /*1930*/  ULDC.64 UR8, c[0x0][0x220] ;  /* 0x0000880000087ab9 */ /* 0x000fe20000000a00 */
[----:B------:R-:W-:Y:S01]  /*1940*/  USHF.R.U32.HI UR12, URZ, 0x4, UR16 ;  /* 0x000000043f0c7899 */ /* 0x000fe20008011610 */
[----:B------:R-:W-:Y:S01]  /*1950*/  LOP3.LUT R150, R150, 0x6, RZ, 0xc0, !PT ;  /* 0x0000000696967812 */ /* 0x000fe200078ec0ff */
[----:B------:R-:W-:Y:S01]  /*1960*/  UMOV UR6, URZ ;  /* 0x0000003f00067c82 */ /* 0x000fe20008000000 */
[----:B------:R-:W-:Y:S01]  /*1970*/  LOP3.LUT R148, R15, 0x30, R12, 0xf8, !PT ;  /* 0x000000300f947812 */ /* 0x000fe200078ef80c */
[----:B------:R-:W-:Y:S01]  /*1980*/  USGXT.U32 UR12, UR12, 0xe ;  /* 0x0000000e0c0c789a */ /* 0x000fe20008000000 */
[----:B------:R-:W2:Y:S01]  /*1990*/  LDC.64 R8, c[0x0][0x260] ;  /* 0x00009800ff087b82 */ /* 0x000ea20000000a00 */
[----:B------:R-:W-:Y:S01]  /*19a0*/  LOP3.LUT R12, R2, 0xf, RZ, 0xc0, !PT ;  /* 0x0000000f020c7812 */ /* 0x000fe200078ec0ff */
[----:B------:R-:W-:Y:S01]  /*19b0*/  IMAD.MOV.U32 R151, RZ, RZ, -0x800000 ;  /* 0xff800000ff977424 */ /* 0x000fe200078e00ff */
[----:B------:R-:W-:Y:S01]  /*19c0*/  LOP3.LUT R148, R148, R7, RZ, 0xfc, !PT ;  /* 0x0000000794947212 */ /* 0x000fe200078efcff */
[----:B------:R-:W-:Y:S01]  /*19d0*/  IMAD.MOV.U32 R153, RZ, RZ, RZ ;  /* 0x000000ffff997224 */ /* 0x000fe200078e00ff */
[----:B------:R-:W-:Y:S01]  /*19e0*/  CS2R R24, SRZ ;  /* 0x0000000000187805 */ /* 0x000fe2000001ff00 */
[----:B------:R-:W-:Y:S01]  /*19f0*/  IMAD.MOV.U32 R155, RZ, RZ, RZ ;  /* 0x000000ffff9b7224 */ /* 0x000fe200078e00ff */
[----:B------:R-:W-:Y:S01]  /*1a00*/  CS2R R26, SRZ ;  /* 0x00000000001a7805 */ /* 0x000fe2000001ff00 */
[----:B0-----:R-:W-:Y:S01]  /*1a10*/  IMAD R14, R3, R23, RZ ;  /* 0x00000017030e7224 */ /* 0x001fe200078e02ff */
[----:B------:R-:W-:Y:S01]  /*1a20*/  CS2R R28, SRZ ;  /* 0x00000000001c7805 */ /* 0x000fe2000001ff00 */
[----:B------:R-:W-:Y:S01]  /*1a30*/  IMAD.MOV.U32 R152, RZ, RZ, -0x800000 ;  /* 0xff800000ff987424 */ /* 0x000fe200078e00ff */
[----:B------:R-:W-:Y:S01]  /*1a40*/  CS2R R30, SRZ ;  /* 0x00000000001e7805 */ /* 0x000fe2000001ff00 */
[----:B------:R-:W-:Y:S01]  /*1a50*/  IMAD R16, R23, 0x8, R14 ;  /* 0x0000000817107824 */ /* 0x000fe200078e020e */
[----:B------:R-:W-:Y:S01]  /*1a60*/  CS2R R32, SRZ ;  /* 0x0000000000207805 */ /* 0x000fe2000001ff00 */
[----:B------:R-:W-:Y:S01]  /*1a70*/  IMAD.MOV.U32 R147, RZ, RZ, 0x3f800000 ;  /* 0x3f800000ff937424 */ /* 0x000fe200078e00ff */
[----:B------:R-:W-:Y:S01]  /*1a80*/  CS2R R34, SRZ ;  /* 0x0000000000227805 */ /* 0x000fe2000001ff00 */
[----:B-1----:R-:W-:Y:S01]  /*1a90*/  IMAD R3, R10, UR7, RZ ;  /* 0x000000070a037c24 */ /* 0x002fe2000f8e02ff */
[----:B------:R-:W-:Y:S01]  /*1aa0*/  CS2R R36, SRZ ;  /* 0x0000000000247805 */ /* 0x000fe2000001ff00 */
[----:B------:R-:W-:Y:S01]  /*1ab0*/  IMAD R10, R6, 0x20, R13 ;  /* 0x00000020060a7824 */ /* 0x000fe200078e020d */
[----:B------:R-:W-:Y:S01]  /*1ac0*/  CS2R R38, SRZ ;  /* 0x0000000000267805 */ /* 0x000fe2000001ff00 */
[----:B------:R-:W-:Y:S01]  /*1ad0*/  IMAD.SHL.U32 R13, R4, 0x2, RZ ;  /* 0x00000002040d7824 */ /* 0x000fe200078e00ff */
[----:B------:R-:W-:Y:S01]  /*1ae0*/  CS2R R40, SRZ ;  /* 0x0000000000287805 */ /* 0x000fe2000001ff00 */
[----:B------:R-:W-:Y:S01]  /*1af0*/  IMAD.SHL.U32 R6, R3, 0x2, RZ ;  /* 0x0000000203067824 */ /* 0x000fe200078e00ff */
[----:B------:R-:W-:Y:S01]  /*1b00*/  CS2R R42, SRZ ;  /* 0x00000000002a7805 */ /* 0x000fe2000001ff00 */
[----:B------:R-:W-:Y:S01]  /*1b10*/  IMAD R17, R23, 0x8, R16 ;  /* 0x0000000817117824 */ /* 0x000fe200078e0210 */
[----:B------:R-:W-:Y:S01]  /*1b20*/  CS2R R44, SRZ ;  /* 0x00000000002c7805 */ /* 0x000fe2000001ff00 */
[----:B--2---:R-:W-:Y:S01]  /*1b30*/  IMAD R8, R8, UR7, RZ ;  /* 0x0000000708087c24 */ /* 0x004fe2000f8e02ff */
[----:B------:R-:W-:Y:S01]  /*1b40*/  IADD3 R6, P0, P1, R13, UR4, R6 ;  /* 0x000000040d067c10 */ /* 0x000fe2000f91e006 */
[C---:B------:R-:W-:Y:S01]  /*1b50*/  IMAD R18, R23.reuse, 0x8, R17 ;  /* 0x0000000817127824 */ /* 0x040fe200078e0211 */
[----:B------:R-:W-:Y:S01]  /*1b60*/  CS2R R46, SRZ ;  /* 0x00000000002e7805 */ /* 0x000fe2000001ff00 */
[----:B------:R-:W-:Y:S01]  /*1b70*/  IMAD R13, R12, R9, RZ ;  /* 0x000000090c0d7224 */ /* 0x000fe200078e02ff */
        /* <DEDUP_REMOVED lines=9> */
[----:B------:R-:W-:Y:S01]  /*1c10*/  IMAD.HI R4, R4, 0x2, RZ ;  /* 0x0000000204047827 */ /* 0x000fe200078e02ff */
[----:B------:R-:W-:Y:S01]  /*1c20*/  IADD3 R115, P2, P3, R15, UR8, R12 ;  /* 0x000000080f737c10 */ /* 0x000fe2000fb5e00c */
[----:B------:R-:W-:Y:S01]  /*1c30*/  UIADD3 UR8, UR16, 0x4000, URZ ;  /* 0x0000400010087890 */ /* 0x000fe2000fffe03f */
[----:B------:R-:W-:Y:S01]  /*1c40*/  CS2R R58, SRZ ;  /* 0x00000000003a7805 */ /* 0x000fe2000001ff00 */
[----:B------:R-:W-:Y:S01]  /*1c50*/  IMAD.HI R3, R3, 0x2, RZ ;  /* 0x0000000203037827 */ /* 0x000fe200078e02ff */
[----:B------:R-:W-:Y:S01]  /*1c60*/  CS2R R60, SRZ ;  /* 0x00000000003c7805 */ /* 0x000fe2000001ff00 */
[----:B------:R-:W-:Y:S01]  /*1c70*/  USHF.R.U32.HI UR8, URZ, 0x4, UR8 ;  /* 0x000000043f087899 */ /* 0x000fe20008011608 */
[----:B------:R-:W-:Y:S01]  /*1c80*/  CS2R R62, SRZ ;  /* 0x00000000003e7805 */ /* 0x000fe2000001ff00 */
[C---:B------:R-:W-:Y:S01]  /*1c90*/  IMAD R12, R23.reuse, 0x8, R20 ;  /* 0x00000008170c7824 */ /* 0x040fe200078e0214 */
[----:B------:R-:W-:Y:S01]  /*1ca0*/  IADD3.X R7, R4, UR5, R3, P0, P1 ;  /* 0x0000000504077c10 */ /* 0x000fe200087e2403 */
[----:B------:R-:W-:Y:S01]  /*1cb0*/  IMAD.HI R8, R8, 0x2, RZ ;  /* 0x0000000208087827 */ /* 0x000fe200078e02ff */
[-C--:B------:R-:W-:Y:S01]  /*1cc0*/  LEA R142, P1, R16, R115.reuse, 0x1 ;  /* 0x00000073108e7211 */ /* 0x080fe200078208ff */
[----:B------:R-:W-:Y:S01]  /*1cd0*/  USGXT.U32 UR14, UR8, 0xe ;  /* 0x0000000e080e789a */ /* 0x000fe20008000000 */
[-C--:B------:R-:W-:Y:S01]  /*1ce0*/  LEA R144, P0, R14, R115.reuse, 0x1 ;  /* 0x000000730e907211 */ /* 0x080fe200078008ff */
[----:B------:R-:W-:Y:S01]  /*1cf0*/  IMAD R3, R23, 0x8, R12 ;  /* 0x0000000817037824 */ /* 0x000fe200078e020c */
[----:B------:R-:W-:Y:S01]  /*1d00*/  UIADD3 UR8, UP0, UR12, 0x80, URZ ;  /* 0x000000800c087890 */ /* 0x000fe2000ff1e03f */
[----:B------:R-:W-:Y:S01]  /*1d10*/  IMAD.HI R13, R13, 0x2, RZ ;  /* 0x000000020d0d7827 */ /* 0x000fe200078e02ff */
[----:B------:R-:W-:Y:S01]  /*1d20*/  UIADD3 UR10, UP1, UR14, 0x2, URZ ;  /* 0x000000020e0a7890 */ /* 0x000fe2000ff3e03f */
[----:B------:R-:W-:Y:S01]  /*1d30*/  CS2R R64, SRZ ;  /* 0x0000000000407805 */ /* 0x000fe2000001ff00 */
[----:B------:R-:W-:Y:S01]  /*1d40*/  UMOV UR5, URZ ;  /* 0x0000003f00057c82 */ /* 0x000fe20008000000 */
[----:B------:R-:W-:Y:S01]  /*1d50*/  IMAD R4, R23, 0x8, R3 ;  /* 0x0000000817047824 */ /* 0x000fe200078e0203 */
[----:B------:R-:W-:Y:S01]  /*1d60*/  IADD3.X R21, R13, UR9, R8, P2, P3 ;  /* 0x000000090d157c10 */ /* 0x000fe200097e6408 */
[----:B------:R-:W-:Y:S01]  /*1d70*/  IMAD R113, R11, 0x12, RZ ;  /* 0x000000120b717824 */ /* 0x000fe200078e02ff */
[----:B------:R-:W-:Y:S01]  /*1d80*/  LEA R140, P2, R17, R115, 0x1 ;  /* 0x00000073118c7211 */ /* 0x000fe200078408ff */
[----:B------:R-:W-:Y:S01]  /*1d90*/  IMAD R8, R23, 0x8, R4 ;  /* 0x0000000817087824 */ /* 0x000fe200078e0204 */
[----:B------:R-:W-:Y:S01]  /*1da0*/  LEA.HI.X.SX32 R143, R16, R21, 0x1, P1 ;  /* 0x00000015108f7211 */ /* 0x000fe200008f0eff */
[----:B------:R-:W-:Y:S01]  /*1db0*/  IMAD R91, R11, 0xa, RZ ;  /* 0x0000000a0b5b7824 */ /* 0x000fe200078e02ff */
[----:B------:R-:W-:Y:S01]  /*1dc0*/  LEA R136, P1, R19, R115, 0x1 ;  /* 0x0000007313887211 */ /* 0x000fe200078208ff */
[----:B------:R-:W-:Y:S01]  /*1dd0*/  IMAD R13, R23, 0x8, R8 ;  /* 0x00000008170d7824 */ /* 0x000fe200078e0208 */
[-C--:B------:R-:W-:Y:S01]  /*1de0*/  LEA.HI.X.SX32 R145, R14, R21.reuse, 0x1, P0 ;  /* 0x000000150e917211 */ /* 0x080fe200000f0eff */
[----:B------:R-:W-:Y:S01]  /*1df0*/  IMAD R111, R11, 0x14, RZ ;  /* 0x000000140b6f7824 */ /* 0x000fe200078e02ff */
[----:B------:R-:W-:Y:S01]  /*1e00*/  LEA.HI.X.SX32 R141, R17, R21, 0x1, P2 ;  /* 0x00000015118d7211 */ /* 0x000fe200010f0eff */
[----:B------:R-:W-:Y:S01]  /*1e10*/  IMAD R14, R23, 0x8, R13 ;  /* 0x00000008170e7824 */ /* 0x000fe200078e020d */
[-C--:B------:R-:W-:Y:S01]  /*1e20*/  LEA R138, P0, R18, R115.reuse, 0x1 ;  /* 0x00000073128a7211 */ /* 0x080fe200078008ff */
[----:B------:R-:W-:Y:S01]  /*1e30*/  IMAD R103, R11, 0x1e, RZ ;  /* 0x0000001e0b677824 */ /* 0x000fe200078e02ff */
[----:B------:R-:W-:Y:S01]  /*1e40*/  LEA R134, P2, R20, R115, 0x1 ;  /* 0x0000007314867211 */ /* 0x000fe200078408ff */
[----:B------:R-:W-:Y:S01]  /*1e50*/  IMAD R15, R23, 0x8, R14 ;  /* 0x00000008170f7824 */ /* 0x000fe200078e020e */
[----:B------:R-:W-:Y:S01]  /*1e60*/  LEA.HI.X.SX32 R137, R19, R21, 0x1, P1 ;  /* 0x0000001513897211 */ /* 0x000fe200008f0eff */
[----:B------:R-:W-:Y:S01]  /*1e70*/  IMAD R17, R11, 0x5, RZ ;  /* 0x000000050b117824 */ /* 0x000fe200078e02ff */
[----:B------:R-:W-:Y:S01]  /*1e80*/  LEA R130, P1, R3, R115, 0x1 ;  /* 0x0000007303827211 */ /* 0x000fe200078208ff */
[C---:B------:R-:W-:Y:S01]  /*1e90*/  IMAD R109, R11.reuse, 0x16, RZ ;  /* 0x000000160b6d7824 */ /* 0x040fe200078e02ff */
[-C--:B------:R-:W-:Y:S01]  /*1ea0*/  LEA.HI.X.SX32 R139, R18, R21.reuse, 0x1, P0 ;  /* 0x00000015128b7211 */ /* 0x080fe200000f0eff */
[C---:B------:R-:W-:Y:S01]  /*1eb0*/  IMAD R19, R11.reuse, 0x6, RZ ;  /* 0x000000060b137824 */ /* 0x040fe200078e02ff */
[----:B------:R-:W-:Y:S01]  /*1ec0*/  LEA.HI.X.SX32 R135, R20, R21, 0x1, P2 ;  /* 0x0000001514877211 */ /* 0x000fe200010f0eff */
[C---:B------:R-:W-:Y:S01]  /*1ed0*/  IMAD R95, R11.reuse, 0xc, RZ ;  /* 0x0000000c0b5f7824 */ /* 0x040fe200078e02ff */
[-C--:B------:R-:W-:Y:S01]  /*1ee0*/  LEA R132, P0, R12, R115.reuse, 0x1 ;  /* 0x000000730c847211 */ /* 0x080fe200078008ff */
[C---:B------:R-:W-:Y:S01]  /*1ef0*/  IMAD R107, R11.reuse, 0x18, RZ ;  /* 0x000000180b6b7824 */ /* 0x040fe200078e02ff */
[----:B------:R-:W-:Y:S01]  /*1f00*/  LEA R128, P2, R4, R115, 0x1 ;  /* 0x0000007304807211 */ /* 0x000fe200078408ff */
[----:B------:R-:W-:Y:S01]  /*1f10*/  IMAD R105, R11, 0x1a, RZ ;  /* 0x0000001a0b697824 */ /* 0x000fe200078e02ff */
[-C--:B------:R-:W-:Y:S01]  /*1f20*/  LEA.HI.X.SX32 R131, R3, R21.reuse, 0x1, P1 ;  /* 0x0000001503837211 */ /* 0x080fe200008f0eff */
[----:B------:R-:W-:Y:S01]  /*1f30*/  IMAD R3, R23, 0x8, R15 ;  /* 0x0000000817037824 */ /* 0x000fe200078e020f */
[-C--:B------:R-:W-:Y:S01]  /*1f40*/  LEA.HI.X.SX32 R133, R12, R21.reuse, 0x1, P0 ;  /* 0x000000150c857211 */ /* 0x080fe200000f0eff */
[----:B------:R-:W-:Y:S01]  /*1f50*/  IMAD R97, R11, 0x1c, RZ ;  /* 0x0000001c0b617824 */ /* 0x000fe200078e02ff */
[----:B------:R-:W-:Y:S01]  /*1f60*/  LEA.HI.X.SX32 R129, R4, R21, 0x1, P2 ;  /* 0x0000001504817211 */ /* 0x000fe200010f0eff */
[----:B------:R-:W-:Y:S01]  /*1f70*/  IMAD R4, R23, 0x8, R3 ;  /* 0x0000000817047824 */ /* 0x000fe200078e0203 */
[CC--:B------:R-:W-:Y:S01]  /*1f80*/  LEA R126, P0, R8.reuse, R115.reuse, 0x1 ;  /* 0x00000073087e7211 */ /* 0x0c0fe200078008ff */
[----:B------:R-:W-:Y:S01]  /*1f90*/  IMAD R93, R11, 0xb, RZ ;  /* 0x0000000b0b5d7824 */ /* 0x000fe200078e02ff */
[----:B------:R-:W-:Y:S01]  /*1fa0*/  LEA R124, P1, R13, R115, 0x1 ;  /* 0x000000730d7c7211 */ /* 0x000fe200078208ff */
[----:B------:R-:W-:Y:S01]  /*1fb0*/  IMAD R99, R11, 0xd, RZ ;  /* 0x0000000d0b637824 */ /* 0x000fe200078e02ff */
[----:B------:R-:W-:Y:S01]  /*1fc0*/  LEA.HI.X.SX32 R127, R8, R21, 0x1, P0 ;  /* 0x00000015087f7211 */ /* 0x000fe200000f0eff */
[----:B------:R-:W-:Y:S01]  /*1fd0*/  IMAD R8, R23, 0x8, R4 ;  /* 0x0000000817087824 */ /* 0x000fe200078e0204 */
[----:B------:R-:W-:Y:S01]  /*1fe0*/  LEA R122, P2, R14, R115, 0x1 ;  /* 0x000000730e7a7211 */ /* 0x000fe200078408ff */
[----:B------:R-:W-:Y:S01]  /*1ff0*/  IMAD R23, R11, 0x9, RZ ;  /* 0x000000090b177824 */ /* 0x000fe200078e02ff */
[----:B------:R-:W-:Y:S01]  /*2000*/  LEA.HI.X.SX32 R125, R13, R21, 0x1, P1 ;  /* 0x000000150d7d7211 */ /* 0x000fe200008f0eff */
[C---:B------:R-:W-:Y:S01]  /*2010*/  IMAD R13, R11.reuse, 0x3, RZ ;  /* 0x000000030b0d7824 */ /* 0x040fe200078e02ff */
[----:B------:R-:W-:Y:S01]  /*2020*/  LEA R114, P3, R8, R115, 0x1 ;  /* 0x0000007308727211 */ /* 0x000fe200078608ff */
[C---:B------:R-:W-:Y:S01]  /*2030*/  IMAD R101, R11.reuse, 0xe, RZ ;  /* 0x0000000e0b657824 */ /* 0x040fe200078e02ff */
[----:B------:R-:W-:Y:S01]  /*2040*/  LEA.HI.X.SX32 R123, R14, R21, 0x1, P2 ;  /* 0x000000150e7b7211 */ /* 0x000fe200010f0eff */
[----:B------:R-:W-:Y:S01]  /*2050*/  IMAD R163, R11, 0xf, RZ ;  /* 0x0000000f0ba37824 */ /* 0x000fe200078e02ff */
[-C--:B------:R-:W-:Y:S01]  /*2060*/  LEA R120, P0, R15, R115.reuse, 0x1 ;  /* 0x000000730f787211 */ /* 0x080fe200078008ff */
[----:B------:R-:W-:Y:S01]  /*2070*/  IMAD.SHL.U32 R89, R11, 0x8, RZ ;  /* 0x000000080b597824 */ /* 0x000fe200078e00ff */
[-C--:B------:R-:W-:Y:S01]  /*2080*/  LEA R118, P1, R3, R115.reuse, 0x1 ;  /* 0x0000007303767211 */ /* 0x080fe200078208ff */
[----:B------:R-:W-:Y:S01]  /*2090*/  UIADD3.X UR9, UR5, 0x40000040, URZ, UP0, !UPT ;  /* 0x4000004005097890 */ /* 0x000fe200087fe43f */
[----:B------:R-:W-:Y:S01]  /*20a0*/  LEA R116, P2, R4, R115, 0x1 ;  /* 0x0000007304747211 */ /* 0x000fe200078408ff */
[----:B------:R-:W-:Y:S01]  /*20b0*/  UIADD3.X UR11, UR6, 0x40000040, URZ, UP1, !UPT ;  /* 0x40000040060b7890 */ /* 0x000fe20008ffe43f */
[----:B------:R-:W-:Y:S01]  /*20c0*/  LEA.HI.X.SX32 R115, R8, R21, 0x1, P3 ;  /* 0x0000001508737211 */ /* 0x000fe200018f0eff */
[----:B------:R-:W-:Y:S01]  /*20d0*/  IMAD.MOV.U32 R8, RZ, RZ, 0x3f800000 ;  /* 0x3f800000ff087424 */ /* 0x000fe200078e00ff */
[----:B------:R-:W-:-:S02]  /*20e0*/  IADD3 R112, P3, R113, R6, RZ ;  /* 0x0000000671707210 */ /* 0x000fc40007f7e0ff */
[----:B------:R-:W-:Y:S02]  /*20f0*/  CS2R R66, SRZ ;  /* 0x0000000000427805 */ /* 0x000fe4000001ff00 */
[-C--:B------:R-:W-:Y:S02]  /*2100*/  IADD3 R110, P5, R111, R6.reuse, RZ ;  /* 0x000000066f6e7210 */ /* 0x080fe40007fbe0ff */
[----:B------:R-:W-:Y:S02]  /*2110*/  CS2R R68, SRZ ;  /* 0x0000000000447805 */ /* 0x000fe4000001ff00 */
[----:B------:R-:W-:Y:S02]  /*2120*/  IADD3 R102, P6, R91, R6, RZ ;  /* 0x000000065b667210 */ /* 0x000fe40007fde0ff */
[----:B------:R-:W-:Y:S02]  /*2130*/  CS2R R70, SRZ ;  /* 0x0000000000467805 */ /* 0x000fe4000001ff00 */
[----:B------:R-:W-:-:S02]  /*2140*/  LEA.HI.X.SX32 R113, R23, R7, 0x1, P3 ;  /* 0x0000000717717211 */ /* 0x000fc400018f0eff */
[----:B------:R-:W-:Y:S02]  /*2150*/  CS2R R72, SRZ ;  /* 0x0000000000487805 */ /* 0x000fe4000001ff00 */
[----:B------:R-:W-:Y:S02]  /*2160*/  IADD3 R98, P3, R103, R6, RZ ;  /* 0x0000000667627210 */ /* 0x000fe40007f7e0ff */
[----:B------:R-:W-:Y:S02]  /*2170*/  CS2R R74, SRZ ;  /* 0x00000000004a7805 */ /* 0x000fe4000001ff00 */
[-C--:B------:R-:W-:Y:S01]  /*2180*/  LEA.HI.X.SX32 R121, R15, R21.reuse, 0x1, P0 ;  /* 0x000000150f797211 */ /* 0x080fe200000f0eff */
[----:B------:R-:W-:Y:S01]  /*2190*/  IMAD.SHL.U32 R15, R11, 0x4, RZ ;  /* 0x000000040b0f7824 */ /* 0x000fe200078e00ff */
[-C--:B------:R-:W-:Y:S01]  /*21a0*/  LEA.HI.X.SX32 R119, R3, R21.reuse, 0x1, P1 ;  /* 0x0000001503777211 */ /* 0x080fe200008f0eff */
[C---:B------:R-:W-:Y:S01]  /*21b0*/  IMAD.SHL.U32 R3, R11.reuse, 0x2, RZ ;  /* 0x000000020b037824 */ /* 0x040fe200078e00ff */
[----:B------:R-:W-:Y:S01]  /*21c0*/  LEA.HI.X.SX32 R117, R4, R21, 0x1, P2 ;  /* 0x0000001504757211 */ /* 0x000fe200010f0eff */
[----:B------:R-:W-:Y:S01]  /*21d0*/  IMAD R21, R11, 0x7, RZ ;  /* 0x000000070b157824 */ /* 0x000fe200078e02ff */
[----:B------:R-:W-:-:S02]  /*21e0*/  LEA.HI.X.SX32 R103, R17, R7, 0x1, P6 ;  /* 0x0000000711677211 */ /* 0x000fc400030f0eff */
[----:B------:R-:W-:Y:S02]  /*21f0*/  CS2R R76, SRZ ;  /* 0x00000000004c7805 */ /* 0x000fe4000001ff00 */
[----:B------:R-:W-:Y:S02]  /*2200*/  LEA.HI.X.SX32 R111, R91, R7, 0x1, P5 ;  /* 0x000000075b6f7211 */ /* 0x000fe400028f0eff */
[----:B------:R-:W-:Y:S02]  /*2210*/  CS2R R78, SRZ ;  /* 0x00000000004e7805 */ /* 0x000fe4000001ff00 */
[-C--:B------:R-:W-:Y:S02]  /*2220*/  IADD3 R108, P0, R109, R6.reuse, RZ ;  /* 0x000000066d6c7210 */ /* 0x080fe40007f1e0ff */
[----:B------:R-:W-:Y:S02]  /*2230*/  CS2R R80, SRZ ;  /* 0x0000000000507805 */ /* 0x000fe4000001ff00 */
[----:B------:R-:W-:-:S02]  /*2240*/  IADD3 R106, P2, R107, R6, RZ ;  /* 0x000000066b6a7210 */ /* 0x000fc40007f5e0ff */
[----:B------:R-:W-:Y:S02]  /*2250*/  CS2R R82, SRZ ;  /* 0x0000000000527805 */ /* 0x000fe4000001ff00 */
[-C--:B------:R-:W-:Y:S02]  /*2260*/  IADD3 R104, P1, R105, R6.reuse, RZ ;  /* 0x0000000669687210 */ /* 0x080fe40007f3e0ff */
[----:B------:R-:W-:Y:S02]  /*2270*/  CS2R R84, SRZ ;  /* 0x0000000000547805 */ /* 0x000fe4000001ff00 */
[-C--:B------:R-:W-:Y:S02]  /*2280*/  IADD3 R96, P6, R19, R6.reuse, RZ ;  /* 0x0000000613607210 */ /* 0x080fe40007fde0ff */
[----:B------:R-:W-:Y:S02]  /*2290*/  CS2R R86, SRZ ;  /* 0x0000000000567805 */ /* 0x000fe4000001ff00 */
[-C--:B------:R-:W-:Y:S01]  /*22a0*/  IADD3 R22, P5, R95, R6.reuse, RZ ;  /* 0x000000065f167210 */ /* 0x080fe20007fbe0ff */
[----:B------:R-:W-:Y:S01]  /*22b0*/  UMOV UR4, URZ ;  /* 0x0000003f00047c82 */ /* 0x000fe20008000000 */
[-C--:B------:R-:W-:Y:S01]  /*22c0*/  IADD3 R100, P4, R97, R6.reuse, RZ ;  /* 0x0000000661647210 */ /* 0x080fe20007f9e0ff */
[----:B------:R-:W-:Y:S01]  /*22d0*/  UIADD3.64 UR20, UR8, 0x80, URZ ;  /* 0x0000008008147897 */ /* 0x000fe2000fffe03f */
[-C--:B------:R-:W-:Y:S01]  /*22e0*/  LEA.HI.X.SX32 R109, R93, R7.reuse, 0x1, P0 ;  /* 0x000000075d6d7211 */ /* 0x080fe200000f0eff */
[----:B------:R-:W-:Y:S01]  /*22f0*/  UIADD3.64 UR24, UR8, 0x100, URZ ;  /* 0x0000010008187897 */ /* 0x000fe2000fffe03f */
[-C--:B------:R-:W-:Y:S01]  /*2300*/  LEA.HI.X.SX32 R97, R13, R7.reuse, 0x1, P6 ;  /* 0x000000070d617211 */ /* 0x080fe200030f0eff */
[----:B------:R-:W-:Y:S01]  /*2310*/  UIADD3.64 UR28, UR8, 0x180, URZ ;  /* 0x00000180081c7897 */ /* 0x000fe2000fffe03f */
[-C--:B------:R-:W-:Y:S01]  /*2320*/  LEA.HI.X.SX32 R23, R19, R7.reuse, 0x1, P5 ;  /* 0x0000000713177211 */ /* 0x080fe200028f0eff */
[----:B------:R-:W-:Y:S01]  /*2330*/  UIADD3.64 UR32, UR8, 0x200, URZ ;  /* 0x0000020008207897 */ /* 0x000fe2000fffe03f */
[-C--:B------:R-:W-:Y:S01]  /*2340*/  LEA.HI.X.SX32 R107, R95, R7.reuse, 0x1, P2 ;  /* 0x000000075f6b7211 */ /* 0x080fe200010f0eff */
[----:B------:R-:W-:Y:S01]  /*2350*/  UIADD3.64 UR36, UR8, 0x280, URZ ;  /* 0x0000028008247897 */ /* 0x000fe2000fffe03f */
[----:B------:R-:W-:Y:S01]  /*2360*/  LEA.HI.X.SX32 R105, R99, R7, 0x1, P1 ;  /* 0x0000000763697211 */ /* 0x000fe200008f0eff */
[----:B------:R-:W-:Y:S01]  /*2370*/  UIADD3.64 UR40, UR8, 0x300, URZ ;  /* 0x0000030008287897 */ /* 0x000fe2000fffe03f */
[-C--:B------:R-:W-:Y:S01]  /*2380*/  IADD3 R20, P0, R101, R6.reuse, RZ ;  /* 0x0000000665147210 */ /* 0x080fe20007f1e0ff */
[----:B------:R-:W-:Y:S01]  /*2390*/  UIADD3.64 UR22, UR10, 0x2, URZ ;  /* 0x000000020a167897 */ /* 0x000fe2000fffe03f */
[-C--:B------:R-:W-:Y:S01]  /*23a0*/  IADD3 R18, P6, R3, R6.reuse, RZ ;  /* 0x0000000603127210 */ /* 0x080fe20007fde0ff */
[----:B------:R-:W-:Y:S01]  /*23b0*/  UIADD3.64 UR26, UR10, 0x4, URZ ;  /* 0x000000040a1a7897 */ /* 0x000fe2000fffe03f */
[CC--:B------:R-:W-:Y:S01]  /*23c0*/  LEA R16, P5, R11.reuse, R6.reuse, 0x2 ;  /* 0x000000060b107211 */ /* 0x0c0fe200078a10ff */
[----:B------:R-:W-:Y:S01]  /*23d0*/  UIADD3.64 UR30, UR10, 0x7e, URZ ;  /* 0x0000007e0a1e7897 */ /* 0x000fe2000fffe03f */
[CC--:B------:R-:W-:Y:S01]  /*23e0*/  LEA R14, P2, R11.reuse, R6.reuse, 0x3 ;  /* 0x000000060b0e7211 */ /* 0x0c0fe200078418ff */
[----:B------:R-:W-:Y:S01]  /*23f0*/  UIADD3.64 UR34, UR10, 0x80, URZ ;  /* 0x000000800a227897 */ /* 0x000fe2000fffe03f */
[----:B------:R-:W-:Y:S01]  /*2400*/  LEA R12, P1, R11, R6, 0x4 ;  /* 0x000000060b0c7211 */ /* 0x000fe200078220ff */
[----:B------:R-:W-:Y:S01]  /*2410*/  UIADD3.64 UR38, UR10, 0x82, URZ ;  /* 0x000000820a267897 */ /* 0x000fe2000fffe03f */
[C---:B------:R-:W-:Y:S01]  /*2420*/  LOP3.LUT R154, R10.reuse, 0x10, RZ, 0x3c, !PT ;  /* 0x000000100a9a7812 */ /* 0x040fe200078e3cff */
[----:B------:R-:W-:Y:S01]  /*2430*/  UIADD3.64 UR42, UR10, 0x84, URZ ;  /* 0x000000840a2a7897 */ /* 0x000fe2000fffe03f */
[C---:B------:R-:W-:Y:S01]  /*2440*/  LOP3.LUT R156, R10.reuse, 0x20, RZ, 0x3c, !PT ;  /* 0x000000200a9c7812 */ /* 0x040fe200078e3cff */
[----:B------:R-:W-:Y:S01]  /*2450*/  ULDC UR17, c[0x0][0x238] ;  /* 0x00008e0000117ab9 */ /* 0x000fe20000000800 */
[----:B------:R-:W-:-:S02]  /*2460*/  LOP3.LUT R157, R10, 0x30, RZ, 0x3c, !PT ;  /* 0x000000300a9d7812 */ /* 0x000fc400078e3cff */
[C---:B------:R-:W-:Y:S02]  /*2470*/  LOP3.LUT R158, R10.reuse, 0x40, RZ, 0x3c, !PT ;  /* 0x000000400a9e7812 */ /* 0x040fe400078e3cff */
[C---:B------:R-:W-:Y:S02]  /*2480*/  LOP3.LUT R159, R10.reuse, 0x50, RZ, 0x3c, !PT ;  /* 0x000000500a9f7812 */ /* 0x040fe400078e3cff */
[C---:B------:R-:W-:Y:S02]  /*2490*/  LOP3.LUT R160, R10.reuse, 0x60, RZ, 0x3c, !PT ;  /* 0x000000600aa07812 */ /* 0x040fe400078e3cff */
[----:B------:R-:W-:Y:S02]  /*24a0*/  LOP3.LUT R161, R10, 0x70, RZ, 0x3c, !PT ;  /* 0x000000700aa17812 */ /* 0x000fe400078e3cff */
[----:B------:R-:W-:Y:S02]  /*24b0*/  LOP3.LUT R149, R148, 0x8, RZ, 0xfc, !PT ;  /* 0x0000000894957812 */ /* 0x000fe400078efcff */
[----:B------:R-:W-:-:S02]  /*24c0*/  LEA.HI.X.SX32 R21, R21, R7, 0x1, P0 ;  /* 0x0000000715157211 */ /* 0x000fc400000f0eff */
[-C--:B------:R-:W-:Y:S02]  /*24d0*/  LEA.HI.X.SX32 R101, R101, R7.reuse, 0x1, P4 ;  /* 0x0000000765657211 */ /* 0x080fe400020f0eff */
[-C--:B------:R-:W-:Y:S02]  /*24e0*/  LEA.HI.X.SX32 R99, R163, R7.reuse, 0x1, P3 ;  /* 0x00000007a3637211 */ /* 0x080fe400018f0eff */
[-C--:B------:R-:W-:Y:S02]  /*24f0*/  LEA.HI.X.SX32 R17, R3, R7.reuse, 0x1, P5 ;  /* 0x0000000703117211 */ /* 0x080fe400028f0eff */
[-C--:B------:R-:W-:Y:S02]  /*2500*/  LEA.HI.X.SX32 R15, R15, R7.reuse, 0x1, P2 ;  /* 0x000000070f0f7211 */ /* 0x080fe400010f0eff */
[-C--:B------:R-:W-:Y:S02]  /*2510*/  LEA.HI.X.SX32 R13, R89, R7.reuse, 0x1, P1 ;  /* 0x00000007590d7211 */ /* 0x080fe400008f0eff */
[----:B------:R-:W-:-:S07]  /*2520*/  LEA.HI.X.SX32 R19, R11, R7, 0x1, P6 ;  /* 0x000000070b137211 */ /* 0x000fce00030f0eff */
.L_x_1:
[----:B------:R-:W-:-:S04]  /*2530*/  IMAD.WIDE R92, R153, 0x2, R16 ;  /* 0x00000002995c7825 */ /* 0x000fc800078e0210 */
[C---:B------:R-:W-:Y:S01]  /*2540*/  IMAD.WIDE R166, R153.reuse, 0x2, R12 ;  /* 0x0000000299a67825 */ /* 0x040fe200078e020c */
[----:B------:R0:W2:Y:S03]  /*2550*/  LDG.E.U16 R179, desc[UR18][R92.64] ;  /* 0x000000125cb37981 */ /* 0x0000a6000c1e1500 */
[C---:B------:R-:W-:Y:S02]  /*2560*/  IMAD.WIDE R88, R153.reuse, 0x2, R6 ;  /* 0x0000000299587825 */ /* 0x040fe400078e0206 */
[----:B------:R-:W3:Y:S02]  /*2570*/  LDG.E.U16 R167, desc[UR18][R166.64] ;  /* 0x00000012a6a77981 */ /* 0x000ee4000c1e1500 */
[C---:B------:R-:W-:Y:S02]  /*2580*/  IMAD.WIDE R94, R153.reuse, 0x2, R96 ;  /* 0x00000002995e7825 */ /* 0x040fe400078e0260 */
[----:B------:R1:W4:Y:S02]  /*2590*/  LDG.E.U16 R3, desc[UR18][R88.64] ;  /* 0x0000001258037981 */ /* 0x000324000c1e1500 */
[----:B------:R-:W-:-:S02]  /*25a0*/  IMAD.WIDE R162, R153, 0x2, R14 ;  /* 0x0000000299a27825 */ /* 0x000fc400078e020e */
[----:B------:R5:W2:Y:S02]  /*25b0*/  LDG.E.U16 R4, desc[UR18][R94.64] ;  /* 0x000000125e047981 */ /* 0x000aa4000c1e1500 */
[C---:B------:R-:W-:Y:S02]  /*25c0*/  IMAD.WIDE R168, R153.reuse, 0x2, R112 ;  /* 0x0000000299a87825 */ /* 0x040fe400078e0270 */
[----:B------:R5:W2:Y:S02]  /*25d0*/  LDG.E.U16 R181, desc[UR18][R162.64] ;  /* 0x00000012a2b57981 */ /* 0x000aa4000c1e1500 */
[C---:B------:R-:W-:Y:S02]  /*25e0*/  IMAD.WIDE R90, R153.reuse, 0x2, R18 ;  /* 0x00000002995a7825 */ /* 0x040fe400078e0212 */
[----:B------:R-:W2:Y:S02]  /*25f0*/  LDG.E.U16 R169, desc[UR18][R168.64] ;  /* 0x00000012a8a97981 */ /* 0x000ea4000c1e1500 */
[----:B------:R-:W-:-:S02]  /*2600*/  IMAD.WIDE R170, R153, 0x2, R110 ;  /* 0x0000000299aa7825 */ /* 0x000fc400078e026e */
[----:B------:R5:W2:Y:S02]  /*2610*/  LDG.E.U16 R177, desc[UR18][R90.64] ;  /* 0x000000125ab17981 */ /* 0x000aa4000c1e1500 */
[C---:B------:R-:W-:Y:S02]  /*2620*/  IMAD.WIDE R172, R153.reuse, 0x2, R108 ;  /* 0x0000000299ac7825 */ /* 0x040fe400078e026c */
[----:B------:R-:W2:Y:S02]  /*2630*/  LDG.E.U16 R171, desc[UR18][R170.64] ;  /* 0x00000012aaab7981 */ /* 0x000ea4000c1e1500 */
[C---:B------:R-:W-:Y:S02]  /*2640*/  IMAD.WIDE R174, R153.reuse, 0x2, R106 ;  /* 0x0000000299ae7825 */ /* 0x040fe400078e026a */
[----:B------:R-:W2:Y:S02]  /*2650*/  LDG.E.U16 R172, desc[UR18][R172.64] ;  /* 0x00000012acac7981 */ /* 0x000ea4000c1e1500 */
[----:B------:R-:W-:-:S02]  /*2660*/  IMAD.WIDE R164, R153, 0x2, R102 ;  /* 0x0000000299a47825 */ /* 0x000fc400078e0266 */
[----:B------:R-:W2:Y:S02]  /*2670*/  LDG.E.U16 R175, desc[UR18][R174.64] ;  /* 0x00000012aeaf7981 */ /* 0x000ea4000c1e1500 */
[C---:B0-----:R-:W-:Y:S02]  /*2680*/  IMAD.WIDE R92, R153.reuse, 0x2, R104 ;  /* 0x00000002995c7825 */ /* 0x041fe400078e0268 */
[----:B------:R-:W2:Y:S02]  /*2690*/  LDG.E.U16 R164, desc[UR18][R164.64] ;  /* 0x00000012a4a47981 */ /* 0x000ea4000c1e1500 */
[C---:B-1----:R-:W-:Y:S02]  /*26a0*/  IMAD.WIDE R88, R153.reuse, 0x2, R22 ;  /* 0x0000000299587825 */ /* 0x042fe400078e0216 */
[----:B------:R-:W2:Y:S02]  /*26b0*/  LDG.E.U16 R176, desc[UR18][R92.64] ;  /* 0x000000125cb07981 */ /* 0x000ea4000c1e1500 */
[----:B-----5:R-:W-:-:S04]  /*26c0*/  IMAD.WIDE R94, R153, 0x2, R100 ;  /* 0x00000002995e7825 */ /* 0x020fc800078e0264 */
[C---:B------:R-:W-:Y:S01]  /*26d0*/  IMAD.WIDE R162, R153.reuse, 0x2, R98 ;  /* 0x0000000299a27825 */ /* 0x040fe200078e0262 */
[----:B------:R-:W5:Y:S03]  /*26e0*/  LDG.E.U16 R165, desc[UR18][R88.64] ;  /* 0x0000001258a57981 */ /* 0x000f66000c1e1500 */
[----:B------:R-:W-:Y:S01]  /*26f0*/  IMAD.WIDE R90, R153, 0x2, R20 ;  /* 0x00000002995a7825 */ /* 0x000fe200078e0214 */
[----:B------:R-:W5:Y:S04]  /*2700*/  LDG.E.U16 R183, desc[UR18][R94.64] ;  /* 0x000000125eb77981 */ /* 0x000f68000c1e1500 */
[----:B------:R-:W5:Y:S04]  /*2710*/  LDG.E.U16 R166, desc[UR18][R90.64] ;  /* 0x000000125aa67981 */ /* 0x000f68000c1e1500 */
[----:B------:R-:W5:Y:S01]  /*2720*/  LDG.E.U16 R162, desc[UR18][R162.64] ;  /* 0x00000012a2a27981 */ /* 0x000f62000c1e1500 */
[----:B------:R-:W-:Y:S06]  /*2730*/  BAR.SYNC.DEFER_BLOCKING 0x0 ;  /* 0x0000000000007b1d */ /* 0x000fec0000010000 */
[----:B------:R-:W-:Y:S01]  /*2740*/  UMOV UR13, 0x40000040 ;  /* 0x40000040000d7882 */ /* 0x000fe20000000000 */
[----:B------:R-:W-:Y:S01]  /*2750*/  UMOV UR15, 0x40000040 ;  /* 0x40000040000f7882 */ /* 0x000fe20000000000 */
[----:B---3--:R-:W-:Y:S04]  /*2760*/  STS.U16 [R10+UR16+0x4400], R167 ;  /* 0x004400a70a007988 */ /* 0x008fe80008000410 */
[----:B----4-:R-:W-:Y:S04]  /*2770*/  STS.U16 [R10+UR16+0x4000], R3 ;  /* 0x004000030a007988 */ /* 0x010fe80008000410 */
[----:B--2---:R-:W-:Y:S04]  /*2780*/  STS.U16 [R154+UR16+0x4480], R169 ;  /* 0x004480a99a007988 */ /* 0x004fe80008000410 */
        /* <DEDUP_REMOVED lines=9> */
[----:B-----5:R-:W-:Y:S04]  /*2820*/  STS.U16 [R160+UR16+0x4300], R165 ;  /* 0x004300a5a0007988 */ /* 0x020fe80008000410 */
[----:B------:R-:W-:Y:S04]  /*2830*/  STS.U16 [R160+UR16+0x4700], R183 ;  /* 0x004700b7a0007988 */ /* 0x000fe80008000410 */
[----:B------:R-:W-:Y:S04]  /*2840*/  STS.U16 [R161+UR16+0x4380], R166 ;  /* 0x004380a6a1007988 */ /* 0x000fe80008000410 */
[----:B------:R1:W-:Y:S01]  /*2850*/  STS.U16 [R161+UR16+0x4780], R162 ;  /* 0x004780a2a1007988 */ /* 0x0003e20008000410 */
[----:B------:R2:W-:Y:S06]  /*2860*/  MEMBAR.ALL.CTA ;  /* 0x0000000000007992 */ /* 0x0005ec0000008000 */
[----:B--2---:R-:W2:Y:S02]  /*2870*/  FENCE.VIEW.ASYNC.S ;  /* 0x00000000000073c6 */ /* 0x004ea40000000000 */
[----:B--2---:R-:W-:Y:S06]  /*2880*/  BAR.SYNC.DEFER_BLOCKING 0x0 ;  /* 0x0000000000007b1d */ /* 0x004fec0000010000 */
[----:B------:R-:W-:-:S06]  /*2890*/  WARPGROUP.ARRIVE ;  /* 0x00000000000079c5 */ /* 0x000fcc0000000000 */
[----:B------:R-:W-:Y:S04]  /*28a0*/  HGMMA.64x16x16.F32 R88, gdesc[UR12].tnspA, RZ, !UPT ;  /* 0x202000000c5879f0 */ /* 0x000fe8000c7008ff */
[----:B------:R-:W-:Y:S04]  /*28b0*/  HGMMA.64x16x16.F32 R88, gdesc[UR8].tnspA, R88 ;  /* 0x20200000085879f0 */ /* 0x000fe80008700858 */
[----:B------:R-:W-:Y:S01]  /*28c0*/  HGMMA.64x16x16.F32 R88, gdesc[UR20].tnspA, R88 ;  /* 0x20200000145879f0 */ /* 0x000fe20008700858 */
[----:B0-----:R-:W-:-:S04]  /*28d0*/  IMAD.WIDE R172, R155, 0x2, R144 ;  /* 0x000000029bac7825 */ /* 0x001fc800078e0290 */
[C---:B------:R-:W-:Y:S01]  /*28e0*/  IMAD.WIDE R178, R155.reuse, 0x2, R132 ;  /* 0x000000029bb27825 */ /* 0x040fe200078e0284 */
[----:B------:R-:W2:Y:S03]  /*28f0*/  LDG.E.U16 R3, desc[UR18][R172.64] ;  /* 0x00000012ac037981 */ /* 0x000ea6000c1e1500 */
[----:B-1----:R-:W-:-:S04]  /*2900*/  IMAD.WIDE R162, R155, 0x2, R142 ;  /* 0x000000029ba27825 */ /* 0x002fc800078e028e */
[C---:B------:R-:W-:Y:S02]  /*2910*/  IMAD.WIDE R164, R155.reuse, 0x2, R140 ;  /* 0x000000029ba47825 */ /* 0x040fe400078e028c */
[----:B------:R-:W3:Y:S02]  /*2920*/  LDG.E.U16 R163, desc[UR18][R162.64] ;  /* 0x00000012a2a37981 */ /* 0x000ee4000c1e1500 */
[C---:B------:R-:W-:Y:S02]  /*2930*/  IMAD.WIDE R166, R155.reuse, 0x2, R138 ;  /* 0x000000029ba67825 */ /* 0x040fe400078e028a */
[----:B------:R0:W4:Y:S02]  /*2940*/  LDG.E.U16 R173, desc[UR18][R178.64] ;  /* 0x00000012b2ad7981 */ /* 0x000124000c1e1500 */
[C---:B------:R-:W-:Y:S02]  /*2950*/  IMAD.WIDE R168, R155.reuse, 0x2, R136 ;  /* 0x000000029ba87825 */ /* 0x040fe400078e0288 */
[----:B------:R-:W5:Y:S02]  /*2960*/  LDG.E.U16 R165, desc[UR18][R164.64] ;  /* 0x00000012a4a57981 */ /* 0x000f64000c1e1500 */
[----:B------:R-:W-:-:S02]  /*2970*/  IMAD.WIDE R170, R155, 0x2, R134 ;  /* 0x000000029baa7825 */ /* 0x000fc400078e0286 */
[----:B------:R1:W4:Y:S01]  /*2980*/  LDG.E.U16 R167, desc[UR18][R166.64] ;  /* 0x00000012a6a77981 */ /* 0x000322000c1e1500 */
[----:B------:R-:W-:Y:S01]  /*2990*/  HGMMA.64x16x16.F32 R88, gdesc[UR24].tnspA, R88 ;  /* 0x20200000185879f0 */ /* 0x000fe20008700858 */
[C---:B------:R-:W-:Y:S02]  /*29a0*/  IMAD.WIDE R174, R155.reuse, 0x2, R130 ;  /* 0x000000029bae7825 */ /* 0x040fe400078e0282 */
[----:B------:R1:W4:Y:S02]  /*29b0*/  LDG.E.U16 R169, desc[UR18][R168.64] ;  /* 0x00000012a8a97981 */ /* 0x000324000c1e1500 */
[C---:B------:R-:W-:Y:S02]  /*29c0*/  IMAD.WIDE R176, R155.reuse, 0x2, R128 ;  /* 0x000000029bb07825 */ /* 0x040fe400078e0280 */
[----:B------:R-:W4:Y:S02]  /*29d0*/  LDG.E.U16 R171, desc[UR18][R170.64] ;  /* 0x00000012aaab7981 */ /* 0x000f24000c1e1500 */
[----:B------:R-:W-:-:S02]  /*29e0*/  IMAD.WIDE R184, R155, 0x2, R122 ;  /* 0x000000029bb87825 */ /* 0x000fc400078e027a */
[----:B------:R-:W4:Y:S02]  /*29f0*/  LDG.E.U16 R175, desc[UR18][R174.64] ;  /* 0x00000012aeaf7981 */ /* 0x000f24000c1e1500 */
[C---:B------:R-:W-:Y:S02]  /*2a00*/  IMAD.WIDE R186, R155.reuse, 0x2, R118 ;  /* 0x000000029bba7825 */ /* 0x040fe400078e0276 */
[----:B------:R-:W4:Y:S02]  /*2a10*/  LDG.E.U16 R177, desc[UR18][R176.64] ;  /* 0x00000012b0b17981 */ /* 0x000f24000c1e1500 */
        /* <DEDUP_REMOVED lines=8> */
[----:B0-----:R-:W-:-:S02]  /*2aa0*/  IMAD.WIDE R178, R155, 0x2, R120 ;  /* 0x000000029bb27825 */ /* 0x001fc400078e0278 */
[----:B------:R-:W4:Y:S04]  /*2ab0*/  LDG.E.U16 R195, desc[UR18][R182.64] ;  /* 0x00000012b6c37981 */ /* 0x000f28000c1e1500 */
[----:B------:R0:W4:Y:S04]  /*2ac0*/  LDG.E.U16 R197, desc[UR18][R178.64] ;  /* 0x00000012b2c57981 */ /* 0x000128000c1e1500 */
[----:B------:R-:W4:Y:S01]  /*2ad0*/  LDG.E.U16 R191, desc[UR18][R190.64] ;  /* 0x00000012bebf7981 */ /* 0x000f22000c1e1500 */
[----:B------:R-:W-:Y:S04]  /*2ae0*/  HGMMA.64x16x16.F32 R88, gdesc[UR28].tnspA, R88 ;  /* 0x202000001c5879f0 */ /* 0x000fe80008700858 */
[----:B------:R-:W-:Y:S04]  /*2af0*/  HGMMA.64x16x16.F32 R88, gdesc[UR32].tnspA, R88 ;  /* 0x20200000205879f0 */ /* 0x000fe80008700858 */
[----:B------:R-:W-:Y:S01]  /*2b00*/  HGMMA.64x16x16.F32 R88, gdesc[UR36].tnspA, R88 ;  /* 0x20200000245879f0 */ /* 0x000fe20008700858 */
[----:B------:R-:W-:-:S03]  /*2b10*/  IADD3 R162, P1, R150, UR4, RZ ;  /* 0x0000000496a27c10 */ /* 0x000fc6000ff3e0ff */
[----:B------:R-:W-:Y:S02]  /*2b20*/  HGMMA.64x16x16.F32 R88, gdesc[UR40].tnspA, R88, gsb0 ;  /* 0x20200000285879f0 */ /* 0x000fe40008000858 */
[----:B-1----:R-:W-:Y:S01]  /*2b30*/  IMAD.X R166, RZ, RZ, UR5, P1 ;  /* 0x00000005ffa67e24 */ /* 0x002fe200088e06ff */
[CC--:B------:R-:W-:Y:S02]  /*2b40*/  ISETP.GT.U32.AND P1, PT, R162.reuse, R149.reuse, PT ;  /* 0x00000095a200720c */ /* 0x0c0fe40003f24070 */
[C---:B------:R-:W-:Y:S02]  /*2b50*/  ISETP.GE.U32.AND P2, PT, R162.reuse, R149, PT ;  /* 0x00000095a200720c */ /* 0x040fe40003f46070 */
[C---:B------:R-:W-:Y:S02]  /*2b60*/  IADD3 R164, P3, R162.reuse, 0x9, RZ ;  /* 0x00000009a2a47810 */ /* 0x040fe40007f7e0ff */
[----:B------:R-:W-:Y:S02]  /*2b70*/  ISETP.GT.U32.AND P0, PT, R162, R148, PT ;  /* 0x00000094a200720c */ /* 0x000fe40003f04070 */
[----:B------:R-:W-:-:S02]  /*2b80*/  ISETP.GT.U32.AND.EX P1, PT, R166, RZ, PT, P1 ;  /* 0x000000ffa600720c */ /* 0x000fc40003f24110 */
[C---:B------:R-:W-:Y:S01]  /*2b90*/  ISETP.GE.U32.AND.EX P2, PT, R166.reuse, RZ, PT, P2 ;  /* 0x000000ffa600720c */ /* 0x040fe20003f46120 */
[----:B------:R-:W-:Y:S01]  /*2ba0*/  IMAD.X R168, RZ, RZ, R166, P3 ;  /* 0x000000ffffa87224 */ /* 0x000fe200018e06a6 */
[----:B------:R-:W-:Y:S02]  /*2bb0*/  ISETP.GT.U32.AND.EX P0, PT, R166, RZ, PT, P0 ;  /* 0x000000ffa600720c */ /* 0x000fe40003f04100 */
[----:B------:R-:W-:Y:S01]  /*2bc0*/  ISETP.GT.U32.AND P4, PT, R164, R149, PT ;  /* 0x00000095a400720c */ /* 0x000fe20003f84070 */
[----:B------:R-:W-:Y:S02]  /*2bd0*/  WARPGROUP.DEPBAR.LE gsb0, 0x0 ;  /* 0x00008000000079c5 */ /* 0x000fe40000010000 */
[----:B------:R-:W-:Y:S01]  /*2be0*/  FMUL R90, R90, UR17 ;  /* 0x000000115a5a7c20 */ /* 0x000fe20008400000 */
[----:B------:R-:W-:Y:S01]  /*2bf0*/  FMUL R91, R91, UR17 ;  /* 0x000000115b5b7c20 */ /* 0x000fe20008400000 */
[----:B------:R-:W-:Y:S01]  /*2c00*/  FMUL R94, R94, UR17 ;  /* 0x000000115e5e7c20 */ /* 0x000fe20008400000 */
[----:B------:R-:W-:Y:S02]  /*2c10*/  BAR.SYNC.DEFER_BLOCKING 0x0 ;  /* 0x0000000000007b1d */ /* 0x000fe40000010000 */
[----:B------:R-:W-:-:S02]  /*2c20*/  FSEL R90, R90, -INF , !P1 ;  /* 0xff8000005a5a7808 */ /* 0x000fc40004800000 */
[----:B------:R-:W-:Y:S01]  /*2c30*/  FSEL R91, R91, -INF , !P2 ;  /* 0xff8000005b5b7808 */ /* 0x000fe20005000000 */
[----:B------:R-:W-:Y:S01]  /*2c40*/  FMUL R95, R95, UR17 ;  /* 0x000000115f5f7c20 */ /* 0x000fe20008400000 */
[----:B------:R-:W-:Y:S02]  /*2c50*/  ISETP.GT.U32.AND.EX P1, PT, R168, RZ, PT, P4 ;  /* 0x000000ffa800720c */ /* 0x000fe40003f24140 */
[----:B------:R-:W-:Y:S02]  /*2c60*/  FSEL R94, R94, -INF , !P0 ;  /* 0xff8000005e5e7808 */ /* 0x000fe40004000000 */
[----:B0-----:R-:W-:Y:S02]  /*2c70*/  FMNMX R179, R90, R91, !PT ;  /* 0x0000005b5ab37209 */ /* 0x001fe40007800000 */
[----:B------:R-:W-:Y:S02]  /*2c80*/  FSEL R95, R95, -INF , !P1 ;  /* 0xff8000005f5f7808 */ /* 0x000fe40004800000 */
[----:B------:R-:W-:-:S02]  /*2c90*/  FMNMX R4, R94, R179, !PT ;  /* 0x000000b35e047209 */ /* 0x000fc40007800000 */
[C---:B------:R-:W-:Y:S02]  /*2ca0*/  ISETP.GE.U32.AND P2, PT, R162.reuse, R148, PT ;  /* 0x00000094a200720c */ /* 0x040fe40003f46070 */
[----:B------:R-:W-:Y:S02]  /*2cb0*/  IADD3 R179, P3, R162, 0x8, RZ ;  /* 0x00000008a2b37810 */ /* 0x000fe40007f7e0ff */
[----:B------:R-:W-:Y:S01]  /*2cc0*/  FMNMX R162, R95, R4, !PT ;  /* 0x000000045fa27209 */ /* 0x000fe20007800000 */
[----:B------:R-:W-:Y:S01]  /*2cd0*/  FMUL R88, R88, UR17 ;  /* 0x0000001158587c20 */ /* 0x000fe20008400000 */
[----:B------:R-:W-:-:S03]  /*2ce0*/  FMUL R89, R89, UR17 ;  /* 0x0000001159597c20 */ /* 0x000fc60008400000 */
[----:B------:R-:W0:Y:S01]  /*2cf0*/  SHFL.BFLY PT, R181, R162, 0x2, 0x1f ;  /* 0x0c401f00a2b57f89 */ /* 0x000e2200000e0000 */
[----:B------:R-:W-:Y:S01]  /*2d00*/  IMAD.X R4, RZ, RZ, R166, P3 ;  /* 0x000000ffff047224 */ /* 0x000fe200018e06a6 */
[-C--:B------:R-:W-:Y:S02]  /*2d10*/  ISETP.GT.U32.AND P1, PT, R179, R148.reuse, PT ;  /* 0x00000094b300720c */ /* 0x080fe40003f24070 */
[----:B------:R-:W-:Y:S01]  /*2d20*/  ISETP.GE.U32.AND.EX P2, PT, R166, RZ, PT, P2 ;  /* 0x000000ffa600720c */ /* 0x000fe20003f46120 */
[----:B------:R-:W-:Y:S01]  /*2d30*/  FMUL R92, R92, UR17 ;  /* 0x000000115c5c7c20 */ /* 0x000fe20008400000 */
[----:B------:R-:W-:Y:S02]  /*2d40*/  ISETP.GT.U32.AND P3, PT, R164, R148, PT ;  /* 0x00000094a400720c */ /* 0x000fe40003f64070 */
[----:B------:R-:W-:Y:S02]  /*2d50*/  ISETP.GT.U32.AND.EX P1, PT, R4, RZ, PT, P1 ;  /* 0x000000ff0400720c */ /* 0x000fe40003f24110 */
[----:B------:R-:W-:-:S02]  /*2d60*/  FSEL R88, R88, -INF , !P0 ;  /* 0xff80000058587808 */ /* 0x000fc40004000000 */
[----:B------:R-:W-:Y:S01]  /*2d70*/  FSEL R89, R89, -INF , !P2 ;  /* 0xff80000059597808 */ /* 0x000fe20005000000 */
[----:B------:R-:W-:Y:S01]  /*2d80*/  FMUL R93, R93, UR17 ;  /* 0x000000115d5d7c20 */ /* 0x000fe20008400000 */
[----:B------:R-:W-:Y:S02]  /*2d90*/  ISETP.GT.U32.AND.EX P0, PT, R168, RZ, PT, P3 ;  /* 0x000000ffa800720c */ /* 0x000fe40003f04130 */
[----:B------:R-:W-:Y:S02]  /*2da0*/  FSEL R92, R92, -INF , !P1 ;  /* 0xff8000005c5c7808 */ /* 0x000fe40004800000 */
[----:B------:R-:W-:Y:S02]  /*2db0*/  FMNMX R179, R88, R89, !PT ;  /* 0x0000005958b37209 */ /* 0x000fe40007800000 */
[----:B------:R-:W-:Y:S02]  /*2dc0*/  FSEL R93, R93, -INF , !P0 ;  /* 0xff8000005d5d7808 */ /* 0x000fe40004000000 */
[----:B------:R-:W-:-:S04]  /*2dd0*/  FMNMX R4, R92, R179, !PT ;  /* 0x000000b35c047209 */ /* 0x000fc80007800000 */
[----:B------:R-:W-:Y:S02]  /*2de0*/  FMNMX R4, R93, R4, !PT ;  /* 0x000000045d047209 */ /* 0x000fe40007800000 */
[----:B0-----:R-:W-:-:S03]  /*2df0*/  FMNMX R181, R162, R181, !PT ;  /* 0x000000b5a2b57209 */ /* 0x001fc60007800000 */
[----:B------:R-:W0:Y:S04]  /*2e00*/  SHFL.BFLY PT, R179, R4, 0x2, 0x1f ;  /* 0x0c401f0004b37f89 */ /* 0x000e2800000e0000 */
[----:B------:R-:W1:Y:S01]  /*2e10*/  SHFL.BFLY PT, R162, R181, 0x1, 0x1f ;  /* 0x0c201f00b5a27f89 */ /* 0x000e6200000e0000 */
[----:B0-----:R-:W-:Y:S02]  /*2e20*/  FMNMX R179, R4, R179, !PT ;  /* 0x000000b304b37209 */ /* 0x001fe40007800000 */
[----:B-1----:R-:W-:-:S03]  /*2e30*/  FMNMX R183, R181, R162, !PT ;  /* 0x000000a2b5b77209 */ /* 0x002fc60007800000 */
[----:B------:R-:W0:Y:S04]  /*2e40*/  SHFL.BFLY PT, R162, R179, 0x1, 0x1f ;  /* 0x0c201f00b3a27f89 */ /* 0x000e2800000e0000 */
[----:B--2---:R1:W-:Y:S04]  /*2e50*/  STS.U16 [R146+UR16+0x4000], R3 ;  /* 0x0040000392007988 */ /* 0x0043e80008000410 */
[----:B---3--:R-:W-:Y:S04]  /*2e60*/  STS.U16 [R146+UR16+0x4100], R163 ;  /* 0x004100a392007988 */ /* 0x008fe80008000410 */
[----:B-----5:R-:W-:Y:S04]  /*2e70*/  STS.U16 [R146+UR16+0x4200], R165 ;  /* 0x004200a592007988 */ /* 0x020fe80008000410 */
[----:B----4-:R-:W-:Y:S04]  /*2e80*/  STS.U16 [R146+UR16+0x4300], R167 ;  /* 0x004300a792007988 */ /* 0x010fe80008000410 */
        /* <DEDUP_REMOVED lines=11> */
[----:B------:R-:W-:Y:S01]  /*2f40*/  STS.U16 [R146+UR16+0x4f00], R191 ;  /* 0x004f00bf92007988 */ /* 0x000fe20008000410 */
[----:B------:R2:W-:Y:S06]  /*2f50*/  MEMBAR.ALL.CTA ;  /* 0x0000000000007992 */ /* 0x0005ec0000008000 */
[----:B--2---:R-:W2:Y:S01]  /*2f60*/  FENCE.VIEW.ASYNC.S ;  /* 0x00000000000073c6 */ /* 0x004ea20000000000 */
[----:B0-----:R-:W-:-:S02]  /*2f70*/  FMNMX R162, R179, R162, !PT ;  /* 0x000000a2b3a27209 */ /* 0x001fc40007800000 */
[----:B------:R-:W-:Y:S02]  /*2f80*/  FMNMX R183, R183, R152, !PT ;  /* 0x00000098b7b77209 */ /* 0x000fe40007800000 */
[----:B------:R-:W-:-:S03]  /*2f90*/  FMNMX R4, R162, R151, !PT ;  /* 0x00000097a2047209 */ /* 0x000fc60007800000 */
[----:B------:R-:W-:Y:S02]  /*2fa0*/  FADD R90, R90, -R183 ;  /* 0x800000b75a5a7221 */ /* 0x000fe40000000000 */
[----:B-1----:R-:W-:Y:S01]  /*2fb0*/  FADD R3, -R4, R151 ;  /* 0x0000009704037221 */ /* 0x002fe20000000100 */
[--C-:B------:R-:W-:Y:S01]  /*2fc0*/  FADD R94, R94, -R183.reuse ;  /* 0x800000b75e5e7221 */ /* 0x100fe20000000000 */
[----:B------:R-:W-:Y:S01]  /*2fd0*/  FMUL R90, R90, 1.4426950216293334961 ;  /* 0x3fb8aa3b5a5a7820 */ /* 0x000fe20000400000 */
[--C-:B------:R-:W-:Y:S01]  /*2fe0*/  FADD R95, R95, -R183.reuse ;  /* 0x800000b75f5f7221 */ /* 0x100fe20000000000 */
[----:B------:R-:W-:Y:S01]  /*2ff0*/  FADD R152, -R183, R152 ;  /* 0x00000098b7987221 */ /* 0x000fe20000000100 */
[--C-:B------:R-:W-:Y:S01]  /*3000*/  FADD R92, R92, -R4.reuse ;  /* 0x800000045c5c7221 */ /* 0x100fe20000000000 */
[--C-:B------:R-:W-:Y:S01]  /*3010*/  FADD R93, R93, -R4.reuse ;  /* 0x800000045d5d7221 */ /* 0x100fe20000000000 */
[----:B------:R-:W-:Y:S01]  /*3020*/  FADD R91, R91, -R183 ;  /* 0x800000b75b5b7221 */ /* 0x000fe20000000000 */
[--C-:B------:R-:W-:Y:S01]  /*3030*/  FADD R88, R88, -R4.reuse ;  /* 0x8000000458587221 */ /* 0x100fe20000000000 */
[----:B------:R-:W-:Y:S01]  /*3040*/  FADD R89, R89, -R4 ;  /* 0x8000000459597221 */ /* 0x000fe20000000000 */
[----:B------:R-:W-:Y:S01]  /*3050*/  FMUL R3, R3, 1.4426950216293334961 ;  /* 0x3fb8aa3b03037820 */ /* 0x000fe20000400000 */
[----:B------:R0:W-:Y:S01]  /*3060*/  MUFU.EX2 R164, R90 ;  /* 0x0000005a00a47308 */ /* 0x0001e20000000800 */
[----:B------:R-:W-:Y:S01]  /*3070*/  FMUL R94, R94, 1.4426950216293334961 ;  /* 0x3fb8aa3b5e5e7820 */ /* 0x000fe20000400000 */
[----:B------:R-:W-:Y:S01]  /*3080*/  FMUL R95, R95, 1.4426950216293334961 ;  /* 0x3fb8aa3b5f5f7820 */ /* 0x000fe20000400000 */
[----:B------:R-:W-:Y:S01]  /*3090*/  FMUL R92, R92, 1.4426950216293334961 ;  /* 0x3fb8aa3b5c5c7820 */ /* 0x000fe20000400000 */
[----:B------:R-:W-:Y:S01]  /*30a0*/  FMUL R93, R93, 1.4426950216293334961 ;  /* 0x3fb8aa3b5d5d7820 */ /* 0x000fe20000400000 */
[----:B------:R-:W-:Y:S01]  /*30b0*/  FMUL R91, R91, 1.4426950216293334961 ;  /* 0x3fb8aa3b5b5b7820 */ /* 0x000fe20000400000 */
[----:B------:R-:W-:Y:S01]  /*30c0*/  FMUL R88, R88, 1.4426950216293334961 ;  /* 0x3fb8aa3b58587820 */ /* 0x000fe20000400000 */
[----:B------:R-:W-:Y:S01]  /*30d0*/  FMUL R89, R89, 1.4426950216293334961 ;  /* 0x3fb8aa3b59597820 */ /* 0x000fe20000400000 */
[----:B0-----:R-:W-:Y:S01]  /*30e0*/  FMUL R90, R152, 1.4426950216293334961 ;  /* 0x3fb8aa3b985a7820 */ /* 0x001fe20000400000 */
[----:B------:R-:W-:Y:S08]  /*30f0*/  MUFU.EX2 R3, R3 ;  /* 0x0000000300037308 */ /* 0x000ff00000000800 */
[----:B------:R-:W0:Y:S08]  /*3100*/  MUFU.EX2 R162, R90 ;  /* 0x0000005a00a27308 */ /* 0x000e300000000800 */
[----:B------:R-:W1:Y:S08]  /*3110*/  MUFU.EX2 R181, R91 ;  /* 0x0000005b00b57308 */ /* 0x000e700000000800 */
[----:B------:R-:W-:Y:S08]  /*3120*/  MUFU.EX2 R94, R94 ;  /* 0x0000005e005e7308 */ /* 0x000ff00000000800 */
[----:B------:R-:W3:Y:S08]  /*3130*/  MUFU.EX2 R95, R95 ;  /* 0x0000005f005f7308 */ /* 0x000ef00000000800 */
[----:B------:R-:W-:Y:S08]  /*3140*/  MUFU.EX2 R152, R88 ;  /* 0x0000005800987308 */ /* 0x000ff00000000800 */
[----:B------:R1:W4:Y:S08]  /*3150*/  MUFU.EX2 R179, R89 ;  /* 0x0000005900b37308 */ /* 0x0003300000000800 */
[----:B------:R-:W-:Y:S08]  /*3160*/  MUFU.EX2 R92, R92 ;  /* 0x0000005c005c7308 */ /* 0x000ff00000000800 */
[----:B------:R-:W5:Y:S01]  /*3170*/  MUFU.EX2 R93, R93 ;  /* 0x0000005d005d7308 */ /* 0x000f620000000800 */
[-C--:B0-----:R-:W-:Y:S01]  /*3180*/  FMUL R26, R26, R162.reuse ;  /* 0x000000a21a1a7220 */ /* 0x081fe20000400000 */
[-C--:B------:R-:W-:Y:S01]  /*3190*/  FMUL R27, R27, R162.reuse ;  /* 0x000000a21b1b7220 */ /* 0x080fe20000400000 */
        /* <DEDUP_REMOVED lines=29> */
[----:B------:R-:W-:Y:S01]  /*3370*/  FMUL R87, R87, R162 ;  /* 0x000000a257577220 */ /* 0x000fe20000400000 */
        /* <DEDUP_REMOVED lines=32> */
[----:B-1----:R-:W-:-:S02]  /*3580*/  F2FP.F16.F32.PACK_AB R89, R181, R164 ;  /* 0x000000a4b559723e */ /* 0x002fc400000000ff */
[----:B---3--:R-:W-:Y:S02]  /*3590*/  F2FP.F16.F32.PACK_AB R91, R95, R94 ;  /* 0x0000005e5f5b723e */ /* 0x008fe400000000ff */
[----:B----4-:R-:W-:Y:S02]  /*35a0*/  F2FP.F16.F32.PACK_AB R88, R179, R152 ;  /* 0x00000098b358723e */ /* 0x010fe400000000ff */
[----:B-----5:R-:W-:Y:S01]  /*35b0*/  F2FP.F16.F32.PACK_AB R90, R93, R92 ;  /* 0x0000005c5d5a723e */ /* 0x020fe200000000ff */
[----:B--2---:R-:W-:Y:S06]  /*35c0*/  BAR.SYNC.DEFER_BLOCKING 0x0 ;  /* 0x0000000000007b1d */ /* 0x004fec0000010000 */
[----:B------:R-:W-:Y:S01]  /*35d0*/  UMOV UR15, 0xc0000010 ;  /* 0xc0000010000f7882 */ /* 0x000fe20000000000 */
[----:B------:R-:W-:-:S06]  /*35e0*/  WARPGROUP.ARRIVE ;  /* 0x00000000000079c5 */ /* 0x000fcc0000000000 */
[----:B------:R-:W-:Y:S01]  /*35f0*/  HGMMA.64x128x16.F32 R24, R88, gdesc[UR12], R24, gsb0 ;  /* 0x01e0000c58187df0 */ /* 0x000fe20008000818 */
[----:B------:R-:W-:Y:S01]  /*3600*/  FADD R181, R164, R181 ;  /* 0x000000b5a4b57221 */ /* 0x000fe20000000000 */
[----:B------:R-:W-:-:S03]  /*3610*/  FADD R179, R152, R179 ;  /* 0x000000b398b37221 */ /* 0x000fc60000000000 */
[----:B------:R-:W-:Y:S01]  /*3620*/  FADD R94, R94, R181 ;  /* 0x000000b55e5e7221 */ /* 0x000fe20000000000 */
[----:B------:R-:W-:-:S03]  /*3630*/  FADD R92, R92, R179 ;  /* 0x000000b35c5c7221 */ /* 0x000fc60000000000 */
[----:B------:R-:W-:Y:S01]  /*3640*/  FADD R94, R95, R94 ;  /* 0x0000005e5f5e7221 */ /* 0x000fe20000000000 */
[----:B------:R-:W-:-:S04]  /*3650*/  FADD R92, R93, R92 ;  /* 0x0000005c5d5c7221 */ /* 0x000fc80000000000 */
[----:B------:R-:W0:Y:S04]  /*3660*/  SHFL.BFLY PT, R95, R94, 0x2, 0x1f ;  /* 0x0c401f005e5f7f89 */ /* 0x000e2800000e0000 */
[----:B------:R-:W1:Y:S01]  /*3670*/  SHFL.BFLY PT, R93, R92, 0x2, 0x1f ;  /* 0x0c401f005c5d7f89 */ /* 0x000e6200000e0000 */
[----:B------:R-:W-:-:S04]  /*3680*/  UIADD3 UR4, UP0, UR4, 0x10, URZ ;  /* 0x0000001004047890 */ /* 0x000fc8000ff1e03f */
[----:B------:R-:W-:Y:S01]  /*3690*/  UIADD3.X UR5, URZ, UR5, URZ, UP0, !UPT ;  /* 0x000000053f057290 */ /* 0x000fe200087fe43f */
[----:B0-----:R-:W-:Y:S01]  /*36a0*/  FADD R95, R94, R95 ;  /* 0x0000005f5e5f7221 */ /* 0x001fe20000000000 */
[----:B-1----:R-:W-:-:S04]  /*36b0*/  FADD R93, R92, R93 ;  /* 0x0000005d5c5d7221 */ /* 0x002fc80000000000 */
[----:B------:R-:W0:Y:S04]  /*36c0*/  SHFL.BFLY PT, R164, R95, 0x1, 0x1f ;  /* 0x0c201f005fa47f89 */ /* 0x000e2800000e0000 */
[----:B------:R-:W1:Y:S01]  /*36d0*/  SHFL.BFLY PT, R152, R93, 0x1, 0x1f ;  /* 0x0c201f005d987f89 */ /* 0x000e6200000e0000 */
[----:B------:R-:W-:Y:S01]  /*36e0*/  IMAD.U32 R163, RZ, RZ, UR5 ;  /* 0x00000005ffa37e24 */ /* 0x000fe2000f8e00ff */
[----:B------:R-:W-:-:S04]  /*36f0*/  ISETP.LE.U32.AND P0, PT, R192, UR4, PT ;  /* 0x00000004c0007c0c */ /* 0x000fc8000bf03070 */
[----:B------:R-:W-:Y:S01]  /*3700*/  ISETP.GE.U32.AND.EX P0, PT, R163, RZ, PT, P0 ;  /* 0x000000ffa300720c */ /* 0x000fe20003f06100 */
[----:B------:R-:W-:Y:S02]  /*3710*/  IMAD R155, R9, 0x10, R155 ;  /* 0x00000010099b7824 */ /* 0x000fe400078e029b */
[----:B------:R-:W-:Y:S02]  /*3720*/  IMAD R153, R11, 0x10, R153 ;  /* 0x000000100b997824 */ /* 0x000fe400078e0299 */
[----:B0-----:R-:W-:Y:S01]  /*3730*/  FADD R151, R95, R164 ;  /* 0x000000a45f977221 */ /* 0x001fe20000000000 */
[----:B-1----:R-:W-:-:S03]  /*3740*/  FADD R152, R93, R152 ;  /* 0x000000985d987221 */ /* 0x002fc60000000000 */
[----:B------:R-:W-:Y:S01]  /*3750*/  FFMA R147, R162, R147, R151 ;  /* 0x00000093a2937223 */ /* 0x000fe20000000097 */
[----:B------:R-:W-:Y:S02]  /*3760*/  IMAD.MOV.U32 R151, RZ, RZ, R4 ;  /* 0x000000ffff977224 */ /* 0x000fe400078e0004 */
[----:B------:R-:W-:Y:S01]  /*3770*/  FFMA R8, R3, R8, R152 ;  /* 0x0000000803087223 */ /* 0x000fe20000000098 */
[--C-:B------:R-:W-:Y:S02]  /*3780*/  IMAD.MOV.U32 R3, RZ, RZ, R183.reuse ;  /* 0x000000ffff037224 */ /* 0x100fe400078e00b7 */
[----:B------:R-:W-:Y:S01]  /*3790*/  IMAD.MOV.U32 R152, RZ, RZ, R183 ;  /* 0x000000ffff987224 */ /* 0x000fe200078e00b7 */
[----:B------:R-:W-:Y:S02]  /*37a0*/  WARPGROUP.DEPBAR.LE gsb0, 0x0 ;  /* 0x00008000000079c5 */ /* 0x000fe40000010000 */
[----:B------:R-:W-:Y:S05]  /*37b0*/  @!P0 BRA `(.L_x_1) ;  /* 0xffffffec005c8947 */ /* 0x000fea000383ffff */
.L_x_0:
[----:B------:R-:W-:Y:S01]  /*37c0*/  FMUL R20, R63, 0.25 ;  /* 0x3e8000003f147820 */ /* 0x000fe20000400000 */
[----:B------:R-:W-:Y:S01]  /*37d0*/  FSETP.GT.AND P1, PT, |R147|, 8.50705917302346158658e+37, PT ;  /* 0x7e8000009300780b */ /* 0x000fe20003f24200 */
[----:B------:R-:W-:Y:S01]  /*37e0*/  FMUL R21, R54, 0.25 ;  /* 0x3e80000036157820 */ /* 0x000fe20000400000 */
[----:B------:R-:W-:Y:S01]  /*37f0*/  FMUL R22, R59, 0.25 ;  /* 0x3e8000003b167820 */ /* 0x000fe20000400000 */
[----:B------:R-:W-:Y:S01]  /*3800*/  FMUL R19, R62, 0.25 ;  /* 0x3e8000003e137820 */ /* 0x000fe20000400000 */
[----:B------:R-:W-:Y:S01]  /*3810*/  FSEL R102, R20, R63, P1 ;  /* 0x0000003f14667208 */ /* 0x000fe20000800000 */
        /* <DEDUP_REMOVED lines=15> */
[----:B------:R-:W-:Y:S01]  /*3910*/  IMAD.MOV.U32 R187, RZ, RZ, R8 ;  /* 0x000000ffffbb7224 */ /* 0x000fe200078e0008 */
        /* <DEDUP_REMOVED lines=10> */
[----:B------:R-:W-:Y:S01]  /*39c0*/  FSETP.GT.AND P2, PT, |R187|, 8.50705917302346158658e+37, PT ;  /* 0x7e800000bb00780b */ /* 0x000fe20003f44200 */
        /* <DEDUP_REMOVED lines=16> */
[----:B------:R-:W-:Y:S01]  /*3ad0*/  IMAD.SHL.U32 R22, R2, 0x4, RZ ;  /* 0x0000000402167824 */ /* 0x000fe200078e00ff */
        /* <DEDUP_REMOVED lines=40> */
[----:B------:R-:W-:Y:S01]  /*3d60*/  LOP3.LUT R20, R2, 0x7, RZ, 0xc0, !PT ;  /* 0x0000000702147812 */ /* 0x000fe200078ec0ff */
[----:B------:R-:W-:Y:S01]  /*3d70*/  FMUL R7, R86, 0.25 ;  /* 0x3e80000056077820 */ /* 0x000fe20000400000 */
[----:B------:R-:W-:Y:S01]  /*3d80*/  FSEL R145, R8, R45, P2 ;  /* 0x0000002d08917208 */ /* 0x000fe20001000000 */
[----:B------:R-:W-:Y:S01]  /*3d90*/  FMUL R8, R37, 0.25 ;  /* 0x3e80000025087820 */ /* 0x000fe20000400000 */
[----:B------:R-:W-:Y:S01]  /*3da0*/  FSEL R179, R21, R28, P2 ;  /* 0x0000001c15b37208 */ /* 0x000fe20001000000 */
[----:B------:R-:W-:Y:S01]  /*3db0*/  FMUL R11, R82, 0.25 ;  /* 0x3e800000520b7820 */ /* 0x000fe20000400000 */
[----:B------:R-:W-:Y:S01]  /*3dc0*/  FSEL R129, R19, R64, P2 ;  /* 0x0000004013817208 */ /* 0x000fe20001000000 */
[----:B------:R-:W-:Y:S01]  /*3dd0*/  FMUL R19, R56, 0.25 ;  /* 0x3e80000038137820 */ /* 0x000fe20000400000 */
[----:B------:R-:W-:Y:S01]  /*3de0*/  LEA R21, R20, UR16, 0x4 ;  /* 0x0000001014157c11 */ /* 0x000fe2000f8e20ff */
[----:B------:R-:W-:Y:S01]  /*3df0*/  FMUL R14, R75, 0.25 ;  /* 0x3e8000004b0e7820 */ /* 0x000fe20000400000 */
[----:B------:R-:W-:Y:S01]  /*3e00*/  FSEL R165, R8, R37, P2 ;  /* 0x0000002508a57208 */ /* 0x000fe20001000000 */
[----:B------:R-:W-:Y:S01]  /*3e10*/  FMUL R8, R29, 0.25 ;  /* 0x3e8000001d087820 */ /* 0x000fe20000400000 */
[----:B------:R-:W-:Y:S01]  /*3e20*/  FSETP.GEU.AND P5, PT, |R147|, 1.175494350822287508e-38, PT ;  /* 0x008000009300780b */ /* 0x000fe20003fae200 */
[----:B------:R-:W-:Y:S01]  /*3e30*/  IMAD R23, R20, -0x8, R21 ;  /* 0xfffffff814177824 */ /* 0x000fe200078e0215 */
[----:B------:R-:W-:Y:S01]  /*3e40*/  FSEL R137, R19, R56, P2 ;  /* 0x0000003813897208 */ /* 0x000fe20001000000 */
[C---:B------:R-:W-:Y:S01]  /*3e50*/  FMUL R20, R147.reuse, 8388608 ;  /* 0x4b00000093147820 */ /* 0x040fe20000400000 */
[----:B------:R-:W-:Y:S01]  /*3e60*/  FMUL R19, R48, 0.25 ;  /* 0x3e80000030137820 */ /* 0x000fe20000400000 */
[----:B------:R-:W-:Y:S01]  /*3e70*/  FSETP.GEU.AND P4, PT, R147, 1.175494350822287508e-38, PT ;  /* 0x008000009300780b */ /* 0x000fe20003f8e000 */
[----:B------:R-:W-:Y:S01]  /*3e80*/  FMUL R12, R79, 0.25 ;  /* 0x3e8000004f0c7820 */ /* 0x000fe20000400000 */
[----:B------:R-:W-:Y:S01]  /*3e90*/  FSEL R177, R8, R29, P2 ;  /* 0x0000001d08b17208 */ /* 0x000fe20001000000 */
[----:B------:R-:W-:Y:S01]  /*3ea0*/  FMUL R8, R25, 0.25 ;  /* 0x3e80000019087820 */ /* 0x000fe20000400000 */
[----:B------:R-:W-:Y:S01]  /*3eb0*/  FSEL R189, R20, R147, !P4 ;  /* 0x0000009314bd7208 */ /* 0x000fe20006000000 */
[----:B------:R-:W-:Y:S01]  /*3ec0*/  @P1 FMUL R147, R147, 0.25 ;  /* 0x3e80000093931820 */ /* 0x000fe20000400000 */
[----:B------:R-:W-:Y:S01]  /*3ed0*/  FSEL R143, R19, R48, P2 ;  /* 0x00000030138f7208 */ /* 0x000fe20001000000 */
[----:B------:R-:W-:Y:S01]  /*3ee0*/  FMUL R19, R40, 0.25 ;  /* 0x3e80000028137820 */ /* 0x000fe20000400000 */
[----:B------:R-:W-:Y:S01]  /*3ef0*/  FSEL R183, R8, R25, P2 ;  /* 0x0000001908b77208 */ /* 0x000fe20001000000 */
[----:B------:R-:W-:Y:S01]  /*3f00*/  FMUL R8, R187, 8388608 ;  /* 0x4b000000bb087820 */ /* 0x000fe20000400000 */
[----:B------:R-:W-:Y:S01]  /*3f10*/  @!P5 FMUL R147, R147, 16777216 ;  /* 0x4b8000009393d820 */ /* 0x000fe20000400000 */
[----:B------:R-:W-:Y:S01]  /*3f20*/  FSETP.GEU.AND P3, PT, R187, 1.175494350822287508e-38, PT ;  /* 0x00800000bb00780b */ /* 0x000fe20003f6e000 */
[----:B------:R-:W-:Y:S01]  /*3f30*/  VIADD R20, R189, 0xc0cafb0d ;  /* 0xc0cafb0dbd147836 */ /* 0x000fe20000000000 */
[----:B------:R-:W-:Y:S01]  /*3f40*/  FSEL R163, R19, R40, P2 ;  /* 0x0000002813a37208 */ /* 0x000fe20001000000 */
[----:B------:R-:W-:Y:S01]  /*3f50*/  FMUL R19, R32, 0.25 ;  /* 0x3e80000020137820 */ /* 0x000fe20000400000 */
[----:B------:R-:W-:Y:S01]  /*3f60*/  FSEL R76, R8, R187, !P3 ;  /* 0x000000bb084c7208 */ /* 0x000fe20005800000 */
[----:B------:R-:W0:Y:S01]  /*3f70*/  MUFU.RCP R147, R147 ;  /* 0x0000009300937308 */ /* 0x000e220000001000 */
[----:B------:R-:W-:Y:S01]  /*3f80*/  LOP3.LUT R22, R22, 0xc0, RZ, 0xc0, !PT ;  /* 0x000000c016167812 */ /* 0x000fe200078ec0ff */
[----:B------:R-:W-:Y:S01]  /*3f90*/  FMUL R15, R74, 0.25 ;  /* 0x3e8000004a0f7820 */ /* 0x000fe20000400000 */
[----:B------:R-:W-:Y:S01]  /*3fa0*/  FSEL R175, R19, R32, P2 ;  /* 0x0000002013af7208 */ /* 0x000fe20001000000 */
[----:B------:R-:W-:Y:S01]  /*3fb0*/  FMUL R19, R24, 0.25 ;  /* 0x3e80000018137820 */ /* 0x000fe20000400000 */
[----:B------:R-:W-:Y:S01]  /*3fc0*/  VIADD R8, R76, 0xc0cafb0d ;  /* 0xc0cafb0d4c087836 */ /* 0x000fe20000000000 */
[----:B------:R-:W-:Y:S01]  /*3fd0*/  LOP3.LUT R48, R2, 0x8, RZ, 0xc0, !PT ;  /* 0x0000000802307812 */ /* 0x000fe200078ec0ff */
[----:B------:R-:W-:Y:S01]  /*3fe0*/  IMAD.IADD R29, R22, 0x1, R23 ;  /* 0x00000001161d7824 */ /* 0x000fe200078e0217 */
[----:B------:R-:W-:Y:S01]  /*3ff0*/  FSEL R9, R10, R87, P1 ;  /* 0x000000570a097208 */ /* 0x000fe20000800000 */
[----:B------:R-:W-:Y:S01]  /*4000*/  FMUL R10, R83, 0.25 ;  /* 0x3e800000530a7820 */ /* 0x000fe20000400000 */
[----:B------:R-:W-:Y:S01]  /*4010*/  FSEL R185, R19, R24, P2 ;  /* 0x0000001813b97208 */ /* 0x000fe20001000000 */
[----:B------:R-:W-:Y:S01]  /*4020*/  IMAD R25, R48, 0x80, R21 ;  /* 0x0000008030197824 */ /* 0x000fe200078e0215 */
[----:B------:R-:W-:Y:S01]  /*4030*/  LOP3.LUT R19, R8, 0xff800000, RZ, 0xc0, !PT ;  /* 0xff80000008137812 */ /* 0x000fe200078ec0ff */
[----:B------:R-:W-:Y:S01]  /*4040*/  @!P5 FMUL R9, R9, 16777216 ;  /* 0x4b8000000909d820 */ /* 0x000fe20000400000 */
[----:B------:R-:W-:Y:S01]  /*4050*/  LOP3.LUT R22, R20, 0xff800000, RZ, 0xc0, !PT ;  /* 0xff80000014167812 */ /* 0x000fe200078ec0ff */
[----:B------:R-:W-:Y:S01]  /*4060*/  FMUL R16, R71, 0.25 ;  /* 0x3e80000047107820 */ /* 0x000fe20000400000 */
[----:B------:R-:W-:Y:S01]  /*4070*/  I2FP.F32.S32 R21, R19 ;  /* 0x0000001300157245 */ /* 0x000fe20000201400 */
[----:B------:R-:W-:Y:S01]  /*4080*/  IMAD.IADD R19, R76, 0x1, -R19 ;  /* 0x000000014c137824 */ /* 0x000fe200078e0a13 */
[----:B------:R-:W-:Y:S01]  /*4090*/  FSEL R8, RZ, -23, P3 ;  /* 0xc1b80000ff087808 */ /* 0x000fe20001800000 */
[----:B0-----:R-:W-:Y:S01]  /*40a0*/  FMUL R39, R147, R9 ;  /* 0x0000000993277220 */ /* 0x001fe20000400000 */
[----:B------:R-:W-:Y:S01]  /*40b0*/  I2FP.F32.S32 R23, R22 ;  /* 0x0000001600177245 */ /* 0x000fe20000201400 */
[----:B------:R-:W-:Y:S01]  /*40c0*/  IMAD.IADD R22, R189, 0x1, -R22 ;  /* 0x00000001bd167824 */ /* 0x000fe200078e0a16 */
[----:B------:R-:W-:Y:S01]  /*40d0*/  FSETP.GEU.AND P3, PT, |R187|, 1.175494350822287508e-38, PT ;  /* 0x00800000bb00780b */ /* 0x000fe20003f6e200 */
[----:B------:R-:W-:-:S02]  /*40e0*/  IMAD.MOV.U32 R9, RZ, RZ, 0x3dc6b27f ;  /* 0x3dc6b27fff097424 */ /* 0x000fc400078e00ff */
[----:B------:R-:W-:Y:S01]  /*40f0*/  FADD R19, R19, -1 ;  /* 0xbf80000013137421 */ /* 0x000fe20000000000 */
[----:B------:R-:W-:Y:S01]  /*4100*/  FADD R22, R22, -1 ;  /* 0xbf80000016167421 */ /* 0x000fe20000000000 */
[----:B------:R-:W-:Y:S01]  /*4110*/  FSEL R10, R10, R83, P1 ;  /* 0x000000530a0a7208 */ /* 0x000fe20000800000 */
[----:B------:R-:W-:Y:S01]  /*4120*/  FFMA.FTZ R21, R21, 1.1920928955078125e-07, R8 ;  /* 0x3400000015157823 */ /* 0x000fe20000010008 */
[-C--:B------:R-:W-:Y:S01]  /*4130*/  FFMA.FTZ R8, R19, R9.reuse, -0.16845393180847167969 ;  /* 0xbe2c7f3013087423 */ /* 0x080fe20000010009 */
[----:B------:R-:W-:Y:S01]  /*4140*/  FFMA.FTZ R9, R22, R9, -0.16845393180847167969 ;  /* 0xbe2c7f3016097423 */ /* 0x000fe20000010009 */
[----:B------:R-:W-:Y:S01]  /*4150*/  @P2 FMUL R187, R187, 0.25 ;  /* 0x3e800000bbbb2820 */ /* 0x000fe20000400000 */
[----:B------:R-:W-:Y:S01]  /*4160*/  @!P5 FMUL R10, R10, 16777216 ;  /* 0x4b8000000a0ad820 */ /* 0x000fe20000400000 */
[----:B------:R-:W-:Y:S01]  /*4170*/  FFMA.FTZ R8, R19, R8, 0.1716887056827545166 ;  /* 0x3e2fcf2a13087423 */ /* 0x000fe20000010008 */
[C---:B------:R-:W-:Y:S01]  /*4180*/  FFMA.FTZ R9, R22.reuse, R9, 0.1716887056827545166 ;  /* 0x3e2fcf2a16097423 */ /* 0x040fe20000010009 */
[----:B------:R-:W-:Y:S01]  /*4190*/  FSEL R86, R7, R86, P1 ;  /* 0x0000005607567208 */ /* 0x000fe20000800000 */
[----:B------:R-:W-:Y:S01]  /*41a0*/  @!P3 FMUL R187, R187, 16777216 ;  /* 0x4b800000bbbbb820 */ /* 0x000fe20000400000 */
[----:B------:R-:W-:Y:S01]  /*41b0*/  FMUL R40, R147, R10 ;  /* 0x0000000a93287220 */ /* 0x000fe20000400000 */
[----:B------:R-:W-:Y:S01]  /*41c0*/  FFMA.FTZ R9, R22, R9, -0.17900948226451873779 ;  /* 0xbe374e4316097423 */ /* 0x000fe20000010009 */
[----:B------:R-:W-:Y:S01]  /*41d0*/  FMUL R17, R70, 0.25 ;  /* 0x3e80000046117820 */ /* 0x000fe20000400000 */
[----:B------:R-:W0:Y:S01]  /*41e0*/  MUFU.RCP R10, R187 ;  /* 0x000000bb000a7308 */ /* 0x000e220000001000 */
[----:B------:R-:W-:Y:S01]  /*41f0*/  FMUL R7, R66, 0.25 ;  /* 0x3e80000042077820 */ /* 0x000fe20000400000 */
[----:B------:R-:W-:Y:S01]  /*4200*/  FFMA.FTZ R8, R19, R8, -0.17900948226451873779 ;  /* 0xbe374e4313087423 */ /* 0x000fe20000010008 */
[----:B------:R-:W-:Y:S01]  /*4210*/  FFMA.FTZ R9, R22, R9, 0.20512372255325317383 ;  /* 0x3e520bf416097423 */ /* 0x000fe20000010009 */
[----:B------:R-:W-:Y:S01]  /*4220*/  FSEL R11, R11, R82, P1 ;  /* 0x000000520b0b7208 */ /* 0x000fe20000800000 */
[----:B------:R-:W-:Y:S01]  /*4230*/  FMUL R18, R67, 0.25 ;  /* 0x3e80000043127820 */ /* 0x000fe20000400000 */
[----:B------:R-:W-:Y:S01]  /*4240*/  FSEL R14, R14, R75, P1 ;  /* 0x0000004b0e0e7208 */ /* 0x000fe20000800000 */
[----:B------:R-:W-:Y:S01]  /*4250*/  FFMA.FTZ R8, R19, R8, 0.20512372255325317383 ;  /* 0x3e520bf413087423 */ /* 0x000fe20000010008 */
[----:B------:R-:W-:Y:S01]  /*4260*/  FFMA.FTZ R9, R22, R9, -0.24046532809734344482 ;  /* 0xbe763c8b16097423 */ /* 0x000fe20000010009 */
[----:B------:R-:W-:Y:S01]  /*4270*/  FMUL R13, R78, 0.25 ;  /* 0x3e8000004e0d7820 */ /* 0x000fe20000400000 */
[----:B------:R-:W-:Y:S01]  /*4280*/  FSEL R12, R12, R79, P1 ;  /* 0x0000004f0c0c7208 */ /* 0x000fe20000800000 */
[----:B------:R-:W-:Y:S01]  /*4290*/  BAR.SYNC.DEFER_BLOCKING 0x0 ;  /* 0x0000000000007b1d */ /* 0x000fe20000010000 */
[----:B------:R-:W-:Y:S01]  /*42a0*/  FSEL R15, R15, R74, P1 ;  /* 0x0000004a0f0f7208 */ /* 0x000fe20000800000 */
[----:B------:R-:W-:Y:S01]  /*42b0*/  @!P5 FMUL R11, R11, 16777216 ;  /* 0x4b8000000b0bd820 */ /* 0x000fe20000400000 */
[----:B------:R-:W-:Y:S01]  /*42c0*/  FSEL R16, R16, R71, P1 ;  /* 0x0000004710107208 */ /* 0x000fe20000800000 */
[----:B------:R-:W-:Y:S01]  /*42d0*/  @!P5 FMUL R14, R14, 16777216 ;  /* 0x4b8000000e0ed820 */ /* 0x000fe20000400000 */
[----:B------:R-:W-:Y:S01]  /*42e0*/  FSEL R17, R17, R70, P1 ;  /* 0x0000004611117208 */ /* 0x000fe20000800000 */
[----:B------:R-:W-:Y:S01]  /*42f0*/  FFMA.FTZ R8, R19, R8, -0.24046532809734344482 ;  /* 0xbe763c8b13087423 */ /* 0x000fe20000010008 */
[----:B------:R-:W-:Y:S01]  /*4300*/  FSEL R66, R7, R66, P1 ;  /* 0x0000004207427208 */ /* 0x000fe20000800000 */
[----:B------:R-:W-:Y:S01]  /*4310*/  FFMA.FTZ R9, R22, R9, 0.28857114911079406738 ;  /* 0x3e93bf9916097423 */ /* 0x000fe20000010009 */
[----:B------:R-:W-:Y:S01]  /*4320*/  FSEL R18, R18, R67, P1 ;  /* 0x0000004312127208 */ /* 0x000fe20000800000 */
[----:B------:R-:W-:Y:S01]  /*4330*/  @!P5 FMUL R58, R58, 16777216 ;  /* 0x4b8000003a3ad820 */ /* 0x000fe20000400000 */
[----:B------:R-:W-:Y:S01]  /*4340*/  LOP3.LUT R50, R2, 0x70, RZ, 0xc0, !PT ;  /* 0x0000007002327812 */ /* 0x000fe200078ec0ff */
[----:B------:R-:W-:Y:S01]  /*4350*/  @!P5 FMUL R46, R46, 16777216 ;  /* 0x4b8000002e2ed820 */ /* 0x000fe20000400000 */
[----:B------:R-:W-:Y:S01]  /*4360*/  FSEL R13, R13, R78, P1 ;  /* 0x0000004e0d0d7208 */ /* 0x000fe20000800000 */
[----:B------:R-:W-:Y:S01]  /*4370*/  @!P5 FMUL R12, R12, 16777216 ;  /* 0x4b8000000c0cd820 */ /* 0x000fe20000400000 */
        /* <DEDUP_REMOVED lines=9> */
[----:B------:R-:W-:Y:S01]  /*4410*/  FMUL R41, R147, R11 ;  /* 0x0000000b93297220 */ /* 0x000fe20000400000 */
        /* <DEDUP_REMOVED lines=30> */
[----:B------:R-:W-:Y:S01]  /*4600*/  FFMA.FTZ R8, R19, R8, 0.28857114911079406738 ;  /* 0x3e93bf9913087423 */ /* 0x000fe20000010008 */
[----:B------:R-:W-:Y:S01]  /*4610*/  FFMA.FTZ R11, R22, R9, -0.36067417263984680176 ;  /* 0xbeb8aa49160b7423 */ /* 0x000fe20000010009 */
[----:B------:R-:W-:Y:S01]  /*4620*/  FSEL R20, RZ, -23, P4 ;  /* 0xc1b80000ff147808 */ /* 0x000fe20002000000 */
[C---:B------:R-:W-:Y:S01]  /*4630*/  FMUL R151, R147.reuse, R58 ;  /* 0x0000003a93977220 */ /* 0x040fe20000400000 */
[C---:B------:R-:W-:Y:S01]  /*4640*/  FMUL R14, R147.reuse, R46 ;  /* 0x0000002e930e7220 */ /* 0x040fe20000400000 */
[----:B------:R-:W-:Y:S01]  /*4650*/  IMAD R50, R50, 0x8, R25 ;  /* 0x0000000832327824 */ /* 0x000fe200078e0219 */
[----:B------:R-:W-:Y:S01]  /*4660*/  LEA.HI R48, R48, R29, RZ, 0x1f ;  /* 0x0000001d30307211 */ /* 0x000fe200078ff8ff */
[----:B------:R-:W-:Y:S01]  /*4670*/  @!P5 FMUL R18, R18, 16777216 ;  /* 0x4b8000001212d820 */ /* 0x000fe20000400000 */
[C---:B------:R-:W-:Y:S01]  /*4680*/  FMUL R36, R147.reuse, R12 ;  /* 0x0000000c93247220 */ /* 0x040fe20000400000 */
[C---:B------:R-:W-:Y:S01]  /*4690*/  FMUL R42, R147.reuse, R15 ;  /* 0x0000000f932a7220 */ /* 0x040fe20000400000 */
[C---:B------:R-:W-:Y:S01]  /*46a0*/  FMUL R31, R147.reuse, R16 ;  /* 0x00000010931f7220 */ /* 0x040fe20000400000 */
[C---:B------:R-:W-:Y:S01]  /*46b0*/  FMUL R30, R147.reuse, R17 ;  /* 0x00000011931e7220 */ /* 0x040fe20000400000 */
[C---:B------:R-:W-:Y:S01]  /*46c0*/  FMUL R45, R147.reuse, R66 ;  /* 0x00000042932d7220 */ /* 0x040fe20000400000 */
[C---:B------:R-:W-:Y:S01]  /*46d0*/  FMUL R34, R147.reuse, R62 ;  /* 0x0000003e93227220 */ /* 0x040fe20000400000 */
[----:B------:R-:W-:Y:S01]  /*46e0*/  FMUL R26, R147, R54 ;  /* 0x00000036931a7220 */ /* 0x000fe20000400000 */
[C---:B0-----:R-:W-:Y:S01]  /*46f0*/  FMUL R46, R10.reuse, R27 ;  /* 0x0000001b0a2e7220 */ /* 0x041fe20000400000 */
[C---:B------:R-:W-:Y:S01]  /*4700*/  FMUL R52, R10.reuse, R35 ;  /* 0x000000230a347220 */ /* 0x040fe20000400000 */
        /* <DEDUP_REMOVED lines=18> */
[C---:B------:R-:W-:Y:S01]  /*4830*/  FMUL R47, R10.reuse, R47 ;  /* 0x0000002f0a2f7220 */ /* 0x040fe20000400000 */
        /* <DEDUP_REMOVED lines=27> */
[----:B------:R-:W-:Y:S01]  /*49f0*/  FMUL R12, R10, R183 ;  /* 0x000000b70a0c7220 */ /* 0x000fe20000400000 */
[----:B------:R-:W-:Y:S01]  /*4a00*/  @!P5 FMUL R132, R132, 16777216 ;  /* 0x4b8000008484d820 */ /* 0x000fe20000400000 */
[----:B------:R-:W-:Y:S01]  /*4a10*/  FFMA.FTZ R10, R19, R8, -0.36067417263984680176 ;  /* 0xbeb8aa49130a7423 */ /* 0x000fe20000010008 */
[C---:B------:R-:W-:Y:S01]  /*4a20*/  FFMA.FTZ R11, R22.reuse, R11, 0.48089820146560668945 ;  /* 0x3ef6384a160b7423 */ /* 0x040fe2000001000b */
[----:B------:R-:W-:Y:S01]  /*4a30*/  FFMA.FTZ R20, R23, 1.1920928955078125e-07, R20 ;  /* 0x3400000017147823 */ /* 0x000fe20000010014 */
        /* <DEDUP_REMOVED lines=19> */
[----:B------:R-:W-:Y:S01]  /*4b70*/  FFMA.FTZ R10, R19, R10, 0.48089820146560668945 ;  /* 0x3ef6384a130a7423 */ /* 0x000fe2000001000a */
[C---:B------:R-:W-:Y:S01]  /*4b80*/  FFMA.FTZ R11, R22.reuse, R11, -0.72134751081466674805 ;  /* 0xbf38aa3b160b7423 */ /* 0x040fe2000001000b */
[----:B------:R-:W-:Y:S01]  /*4b90*/  F2FP.F16.F32.PACK_AB R9, R177, R12 ;  /* 0x0000000cb109723e */ /* 0x000fe200000000ff */
[----:B------:R-:W-:Y:S01]  /*4ba0*/  ULDC.64 UR4, c[0x0][0x270] ;  /* 0x00009c0000047ab9 */ /* 0x000fe20000000a00 */
[----:B------:R-:W-:Y:S01]  /*4bb0*/  FFMA.FTZ R12, R19, R10, -0.72134751081466674805 ;  /* 0xbf38aa3b130c7423 */ /* 0x000fe2000001000a */
[----:B------:R-:W-:Y:S01]  /*4bc0*/  FMUL R13, R22, R11 ;  /* 0x0000000b160d7220 */ /* 0x000fe20000400000 */
[----:B------:R-:W-:Y:S01]  /*4bd0*/  F2FP.F16.F32.PACK_AB R8, R179, R66 ;  /* 0x00000042b308723e */ /* 0x000fe200000000ff */
[----:B------:R-:W-:Y:S01]  /*4be0*/  UIMAD UR4, UR7, UR4, URZ ;  /* 0x00000004070472a4 */ /* 0x000fe2000f8e023f */
[----:B------:R-:W-:Y:S01]  /*4bf0*/  F2FP.F16.F32.PACK_AB R10, R128, R147 ;  /* 0x00000093800a723e */ /* 0x000fe200000000ff */
[----:B------:R-:W-:Y:S01]  /*4c00*/  FMUL R12, R19, R12 ;  /* 0x0000000c130c7220 */ /* 0x000fe20000400000 */
[----:B------:R-:W-:Y:S01]  /*4c10*/  F2FP.F16.F32.PACK_AB R11, R126, R181 ;  /* 0x000000b57e0b723e */ /* 0x000fe200000000ff */
[----:B------:R-:W-:Y:S01]  /*4c20*/  FMUL R13, R22, R13 ;  /* 0x0000000d160d7220 */ /* 0x000fe20000400000 */
[----:B------:R-:W-:Y:S01]  /*4c30*/  LEA R5, R5, UR16, 0x4 ;  /* 0x0000001005057c11 */ /* 0x000fe2000f8e20ff */
[----:B------:R-:W-:Y:S01]  /*4c40*/  FMUL R12, R19, R12 ;  /* 0x0000000c130c7220 */ /* 0x000fe20000400000 */
[----:B------:R-:W-:Y:S01]  /*4c50*/  F2FP.F16.F32.PACK_AB R16, R16, R175 ;  /* 0x000000af1010723e */ /* 0x000fe200000000ff */
[----:B------:R-:W-:Y:S01]  /*4c60*/  STSM.16.M88.4 [R50], R8 ;  /* 0x0000000832007844 */ /* 0x000fe20000000200 */
[----:B------:R-:W-:Y:S01]  /*4c70*/  F2FP.F16.F32.PACK_AB R17, R17, R72 ;  /* 0x000000481111723e */ /* 0x000fe200000000ff */
[----:B------:R-:W-:Y:S01]  /*4c80*/  FFMA.FTZ R12, R19, 1.4426950216293334961, R12 ;  /* 0x3fb8aa3b130c7823 */ /* 0x000fe2000001000c */
[----:B------:R-:W-:Y:S01]  /*4c90*/  F2FP.F16.F32.PACK_AB R18, R18, R171 ;  /* 0x000000ab1212723e */ /* 0x000fe200000000ff */
[----:B------:R-:W-:Y:S01]  /*4ca0*/  BAR.SYNC.DEFER_BLOCKING 0x0 ;  /* 0x0000000000007b1d */ /* 0x000fe20000010000 */
[----:B------:R-:W-:Y:S01]  /*4cb0*/  F2FP.F16.F32.PACK_AB R19, R118, R169 ;  /* 0x000000a97613723e */ /* 0x000fe200000000ff */
[----:B------:R-:W-:Y:S01]  /*4cc0*/  FADD R66, R21, R12 ;  /* 0x0000000c15427221 */ /* 0x000fe20000000000 */
[----:B------:R-:W-:Y:S01]  /*4cd0*/  ISETP.GE.U32.AND P1, PT, R76, 0x7f800000, PT ;  /* 0x7f8000004c00780c */ /* 0x000fe20003f26070 */
[----:B------:R-:W-:Y:S01]  /*4ce0*/  FFMA.FTZ R13, R22, 1.4426950216293334961, R13 ;  /* 0x3fb8aa3b160d7823 */ /* 0x000fe2000001000d */
[----:B------:R-:W-:-:S02]  /*4cf0*/  LOP3.LUT R6, R2, 0x40, RZ, 0xc0, !PT ;  /* 0x0000004002067812 */ /* 0x000fc400078ec0ff */
[----:B------:R-:W-:Y:S01]  /*4d00*/  F2FP.F16.F32.PACK_AB R21, R15, R64 ;  /* 0x000000400f15723e */ /* 0x000fe200000000ff */
[----:B------:R-:W-:Y:S01]  /*4d10*/  FADD R49, R20, R13 ;  /* 0x0000000d14317221 */ /* 0x000fe20000000000 */
[----:B------:R-:W-:Y:S02]  /*4d20*/  F2FP.F16.F32.PACK_AB R22, R14, R159 ;  /* 0x0000009f0e16723e */ /* 0x000fe400000000ff */
[----:B------:R-:W-:Y:S02]  /*4d30*/  ISETP.GE.U32.AND P3, PT, R189, 0x7f800000, PT ;  /* 0x7f800000bd00780c */ /* 0x000fe40003f66070 */
[----:B------:R-:W-:Y:S02]  /*4d40*/  ISETP.NE.U32.AND P0, PT, R6, RZ, PT ;  /* 0x000000ff0600720c */ /* 0x000fe40003f05070 */
[----:B------:R-:W0:Y:S01]  /*4d50*/  LDC R6, c[0x0][0x278] ;  /* 0x00009e00ff067b82 */ /* 0x000e220000000800 */
[----:B------:R-:W-:Y:S01]  /*4d60*/  @P1 IMAD.MOV.U32 R12, RZ, RZ, 0x7f800000 ;  /* 0x7f800000ff0c1424 */ /* 0x000fe200078e00ff */
[----:B------:R-:W-:Y:S01]  /*4d70*/  SHF.R.U32.HI R113, RZ, 0x6, R2 ;  /* 0x00000006ff717819 */ /* 0x000fe20000011602 */
[----:B------:R-:W-:Y:S01]  /*4d80*/  IMAD.SHL.U32 R2, R2, 0x2, RZ ;  /* 0x0000000202027824 */ /* 0x000fe200078e00ff */
[----:B------:R-:W-:Y:S01]  /*4d90*/  F2FP.F16.F32.PACK_AB R23, R23, R114 ;  /* 0x000000721717723e */ /* 0x000fe200000000ff */
[----:B------:R-:W-:Y:S01]  /*4da0*/  @P1 FFMA.FTZ R66, R76, R12, +INF ;  /* 0x7f8000004c421423 */ /* 0x000fe2000001000c */
[----:B------:R-:W-:-:S02]  /*4db0*/  SGXT.U32 R113, R113, 0x1 ;  /* 0x000000017171781a */ /* 0x000fc40000000000 */
[----:B------:R-:W-:Y:S01]  /*4dc0*/  F2FP.F16.F32.PACK_AB R24, R24, R27 ;  /* 0x0000001b1818723e */ /* 0x000fe200000000ff */
[----:B------:R-:W1:Y:S01]  /*4dd0*/  LDS.128 R8, [R5] ;  /* 0x0000000005087984 */ /* 0x000e620000000c00 */
[----:B------:R-:W-:Y:S01]  /*4de0*/  @P3 IMAD.MOV.U32 R20, RZ, RZ, 0x7f800000 ;  /* 0x7f800000ff143424 */ /* 0x000fe200078e00ff */
[----:B------:R-:W-:Y:S01]  /*4df0*/  F2FP.F16.F32.PACK_AB R25, R25, R62 ;  /* 0x0000003e1919723e */ /* 0x000fe200000000ff */
[----:B------:R-:W-:Y:S02]  /*4e00*/  BAR.SYNC.DEFER_BLOCKING 0x0 ;  /* 0x0000000000007b1d */ /* 0x000fe40000010000 */
[----:B------:R-:W-:Y:S01]  /*4e10*/  @P3 FFMA.FTZ R49, R189, R20, +INF ;  /* 0x7f800000bd313423 */ /* 0x000fe20000010014 */
[----:B------:R-:W-:Y:S02]  /*4e20*/  F2FP.F16.F32.PACK_AB R20, R157, R68 ;  /* 0x000000449d14723e */ /* 0x000fe400000000ff */
[----:B------:R-:W-:Y:S02]  /*4e30*/  F2FP.F16.F32.PACK_AB R26, R26, R155 ;  /* 0x0000009b1a1a723e */ /* 0x000fe400000000ff */
[----:B------:R-:W-:-:S02]  /*4e40*/  F2FP.F16.F32.PACK_AB R27, R106, R153 ;  /* 0x000000996a1b723e */ /* 0x000fc400000000ff */
[----:B------:R-:W-:Y:S02]  /*4e50*/  F2FP.F16.F32.PACK_AB R32, R32, R35 ;  /* 0x000000232020723e */ /* 0x000fe400000000ff */
[----:B------:R-:W-:Y:S01]  /*4e60*/  F2FP.F16.F32.PACK_AB R33, R33, R60 ;  /* 0x0000003c2121723e */ /* 0x000fe200000000ff */
[----:B0-----:R-:W-:Y:S01]  /*4e70*/  IMAD R113, R113, R6, RZ ;  /* 0x0000000671717224 */ /* 0x001fe200078e02ff */
[----:B------:R-:W-:Y:S02]  /*4e80*/  F2FP.F16.F32.PACK_AB R34, R34, R151 ;  /* 0x000000972222723e */ /* 0x000fe400000000ff */
[----:B------:R-:W-:Y:S01]  /*4e90*/  F2FP.F16.F32.PACK_AB R35, R102, R149 ;  /* 0x000000956623723e */ /* 0x000fe200000000ff */
[----:B------:R-:W-:Y:S01]  /*4ea0*/  IMAD R111, R6, 0x2, R113 ;  /* 0x00000002066f7824 */ /* 0x000fe200078e0271 */
[----:B------:R-:W-:Y:S02]  /*4eb0*/  F2FP.F16.F32.PACK_AB R28, R28, R65 ;  /* 0x000000411c1c723e */ /* 0x000fe400000000ff */
[----:B------:R-:W-:Y:S01]  /*4ec0*/  F2FP.F16.F32.PACK_AB R29, R29, R58 ;  /* 0x0000003a1d1d723e */ /* 0x000fe200000000ff */
[----:B------:R-:W-:Y:S01]  /*4ed0*/  IMAD R115, R6, 0x2, R111 ;  /* 0x0000000206737824 */ /* 0x000fe200078e026f */
[----:B------:R-:W-:Y:S01]  /*4ee0*/  F2FP.F16.F32.PACK_AB R30, R30, R45 ;  /* 0x0000002d1e1e723e */ /* 0x000fe200000000ff */
[----:B------:R-:W0:Y:S01]  /*4ef0*/  LDC.64 R64, c[0x0][0x228] ;  /* 0x00008a00ff407b82 */ /* 0x000e220000000a00 */
[----:B------:R-:W-:Y:S01]  /*4f00*/  F2FP.F16.F32.PACK_AB R31, R31, R44 ;  /* 0x0000002c1f1f723e */ /* 0x000fe200000000ff */
[----:B------:R-:W-:Y:S01]  /*4f10*/  IMAD R7, R6, 0x2, R115 ;  /* 0x0000000206077824 */ /* 0x000fe200078e0273 */
[----:B------:R-:W-:Y:S01]  /*4f20*/  STSM.16.M88.4 [R50], R16 ;  /* 0x0000001032007844 */ /* 0x000fe20000000200 */
[----:B------:R-:W-:Y:S01]  /*4f30*/  IMAD R44, R0, UR5, RZ ;  /* 0x00000005002c7c24 */ /* 0x000fe2000f8e02ff */
[----:B------:R-:W-:Y:S01]  /*4f40*/  USHF.L.U32 UR5, UR4, 0x1, URZ ;  /* 0x0000000104057899 */ /* 0x000fe2000800063f */
[----:B------:R-:W-:-:S02]  /*4f50*/  IMAD R109, R6, 0x2, R7 ;  /* 0x00000002066d7824 */ /* 0x000fc400078e0207 */
[----:B------:R-:W-:Y:S01]  /*4f60*/  BAR.SYNC.DEFER_BLOCKING 0x0 ;  /* 0x0000000000007b1d */ /* 0x000fe20000010000 */
[----:B------:R-:W-:Y:S01]  /*4f70*/  F2FP.F16.F32.PACK_AB R38, R38, R41 ;  /* 0x000000292626723e */ /* 0x000fe200000000ff */
[----:B------:R-:W-:Y:S01]  /*4f80*/  IMAD R105, R6, 0x2, R109 ;  /* 0x0000000206697824 */ /* 0x000fe200078e026d */
[----:B------:R-:W-:Y:S02]  /*4f90*/  F2FP.F16.F32.PACK_AB R39, R39, R40 ;  /* 0x000000282727723e */ /* 0x000fe400000000ff */
[----:B------:R-:W-:Y:S01]  /*4fa0*/  FSETP.NEU.AND P2, PT, R76, RZ, PT ;  /* 0x000000ff4c00720b */ /* 0x000fe20003f4d000 */
[----:B------:R-:W-:Y:S01]  /*4fb0*/  IMAD R103, R6, 0x2, R105 ;  /* 0x0000000206677824 */ /* 0x000fe200078e0269 */
[----:B------:R-:W-:-:S03]  /*4fc0*/  FSETP.NEU.AND P1, PT, R189, RZ, PT ;  /* 0x000000ffbd00720b */ /* 0x000fc60003f2d000 */
[----:B------:R-:W-:-:S04]  /*4fd0*/  IMAD R51, R6, 0x2, R103 ;  /* 0x0000000206337824 */ /* 0x000fc800078e0267 */
[----:B------:R-:W-:-:S04]  /*4fe0*/  IMAD R55, R6, 0x2, R51 ;  /* 0x0000000206377824 */ /* 0x000fc800078e0233 */
[----:B------:R-:W-:-:S04]  /*4ff0*/  IMAD R101, R6, 0x2, R55 ;  /* 0x0000000206657824 */ /* 0x000fc800078e0237 */
[C---:B------:R-:W-:Y:S01]  /*5000*/  IMAD R59, R6.reuse, 0x2, R101 ;  /* 0x00000002063b7824 */ /* 0x040fe200078e0265 */
[----:B------:R-:W2:Y:S03]  /*5010*/  LDS.128 R12, [R5] ;  /* 0x00000000050c7984 */ /* 0x000ea60000000c00 */
[C---:B------:R-:W-:Y:S01]  /*5020*/  IMAD R82, R6.reuse, 0x2, R59 ;  /* 0x0000000206527824 */ /* 0x040fe200078e023b */
[----:B------:R-:W-:Y:S03]  /*5030*/  BAR.SYNC.DEFER_BLOCKING 0x0 ;  /* 0x0000000000007b1d */ /* 0x000fe60000010000 */
[----:B------:R-:W-:-:S04]  /*5040*/  IMAD R70, R6, 0x2, R82 ;  /* 0x0000000206467824 */ /* 0x000fc800078e0252 */
[----:B------:R-:W-:-:S04]  /*5050*/  IMAD R63, R6, 0x2, R70 ;  /* 0x00000002063f7824 */ /* 0x000fc800078e0246 */
[----:B------:R-:W-:-:S04]  /*5060*/  IMAD R74, R6, 0x2, R63 ;  /* 0x00000002064a7824 */ /* 0x000fc800078e023f */
[----:B------:R-:W-:-:S04]  /*5070*/  IMAD R78, R6, 0x2, R74 ;  /* 0x00000002064e7824 */ /* 0x000fc800078e024a */
[----:B------:R-:W-:-:S04]  /*5080*/  IMAD R71, R6, 0x2, R78 ;  /* 0x0000000206477824 */ /* 0x000fc800078e024e */
[C---:B------:R-:W-:Y:S01]  /*5090*/  IMAD R73, R6.reuse, 0x2, R71 ;  /* 0x0000000206497824 */ /* 0x040fe200078e0247 */
[----:B------:R-:W-:Y:S03]  /*50a0*/  STSM.16.M88.4 [R50], R20 ;  /* 0x0000001432007844 */ /* 0x000fe60000000200 */
        /* <DEDUP_REMOVED lines=8> */
[----:B------:R-:W3:Y:S03]  /*5130*/  LDS.128 R16, [R5] ;  /* 0x0000000005107984 */ /* 0x000ee60000000c00 */
        /* <DEDUP_REMOVED lines=17> */
[----:B------:R-:W4:Y:S03]  /*5250*/  LDS.128 R20, [R5] ;  /* 0x0000000005147984 */ /* 0x000f260000000c00 */
        /* <DEDUP_REMOVED lines=8> */
[----:B------:R5:W-:Y:S03]  /*52e0*/  STSM.16.M88.4 [R50], R32 ;  /* 0x0000002032007844 */ /* 0x000be60000000200 */
[C---:B------:R-:W-:Y:S01]  /*52f0*/  IMAD R147, R6.reuse, 0x2, R143 ;  /* 0x0000000206937824 */ /* 0x040fe200078e028f */
[----:B------:R-:W-:Y:S03]  /*5300*/  BAR.SYNC.DEFER_BLOCKING 0x0 ;  /* 0x0000000000007b1d */ /* 0x000fe60000010000 */
[----:B------:R-:W-:-:S04]  /*5310*/  IMAD R145, R6, 0x2, R147 ;  /* 0x0000000206917824 */ /* 0x000fc800078e0293 */
[----:B------:R-:W-:-:S04]  /*5320*/  IMAD R135, R6, 0x2, R145 ;  /* 0x0000000206877824 */ /* 0x000fc800078e0291 */
[----:B------:R-:W-:Y:S01]  /*5330*/  IMAD R127, R6, 0x2, R135 ;  /* 0x00000002067f7824 */ /* 0x000fe200078e0287 */
[----:B-----5:R-:W-:Y:S02]  /*5340*/  F2FP.F16.F32.PACK_AB R32, R56, R61 ;  /* 0x0000003d3820723e */ /* 0x020fe400000000ff */
[----:B------:R-:W-:Y:S01]  /*5350*/  F2FP.F16.F32.PACK_AB R33, R54, R57 ;  /* 0x000000393621723e */ /* 0x000fe200000000ff */
[----:B------:R-:W-:Y:S01]  /*5360*/  IMAD R137, R6, 0x2, R127 ;  /* 0x0000000206897824 */ /* 0x000fe200078e027f */
[----:B------:R-:W-:Y:S01]  /*5370*/  F2FP.F16.F32.PACK_AB R34, R37, R42 ;  /* 0x0000002a2522723e */ /* 0x000fe200000000ff */
[----:B------:R-:W-:Y:S01]  /*5380*/  IMAD.SHL.U32 R37, R44, 0x2, RZ ;  /* 0x000000022c257824 */ /* 0x000fe200078e00ff */
[----:B------:R-:W-:Y:S01]  /*5390*/  F2FP.F16.F32.PACK_AB R35, R36, R43 ;  /* 0x0000002b2423723e */ /* 0x000fe200000000ff */
[----:B------:R-:W-:Y:S01]  /*53a0*/  IMAD R129, R6, 0x2, R137 ;  /* 0x0000000206817824 */ /* 0x000fe200078e0289 */
[----:B------:R-:W-:Y:S01]  /*53b0*/  F2FP.F16.F32.PACK_AB R36, R52, R53 ;  /* 0x000000353424723e */ /* 0x000fe200000000ff */
[----:B------:R-:W-:Y:S01]  /*53c0*/  IMAD.HI R44, R44, 0x2, RZ ;  /* 0x000000022c2c7827 */ /* 0x000fe200078e02ff */
[----:B0-----:R-:W-:Y:S01]  /*53d0*/  IADD3 R146, P3, P4, R37, UR5, R64 ;  /* 0x0000000525927c10 */ /* 0x001fe2000fc7e040 */
[----:B------:R-:W-:Y:S01]  /*53e0*/  UIMAD.WIDE UR4, UR4, 0x2, URZ ;  /* 0x00000002040478a5 */ /* 0x000fe2000f8e023f */
[----:B------:R-:W0:Y:S01]  /*53f0*/  LDS.128 R24, [R5] ;  /* 0x0000000005187984 */ /* 0x000e220000000c00 */
[----:B------:R-:W-:Y:S01]  /*5400*/  IMAD R139, R6, 0x2, R129 ;  /* 0x00000002068b7824 */ /* 0x000fe200078e0281 */
[----:B------:R-:W-:Y:S01]  /*5410*/  F2FP.F16.F32.PACK_AB R37, R46, R47 ;  /* 0x0000002f2e25723e */ /* 0x000fe200000000ff */
[----:B------:R-:W-:Y:S02]  /*5420*/  BAR.SYNC.DEFER_BLOCKING 0x0 ;  /* 0x0000000000007b1d */ /* 0x000fe40000010000 */
[----:B------:R-:W-:Y:S01]  /*5430*/  IMAD R131, R6, 0x2, R139 ;  /* 0x0000000206837824 */ /* 0x000fe200078e028b */
[----:B------:R-:W-:-:S02]  /*5440*/  IADD3.X R168, R44, UR5, R65, P3, P4 ;  /* 0x000000052ca87c10 */ /* 0x000fc40009fe8441 */
[-C--:B------:R-:W-:Y:S01]  /*5450*/  LEA R40, P3, R115, R146.reuse, 0x1 ;  /* 0x0000009273287211 */ /* 0x080fe200078608ff */
[C---:B------:R-:W-:Y:S01]  /*5460*/  IMAD R141, R6.reuse, 0x2, R131 ;  /* 0x00000002068d7824 */ /* 0x040fe200078e0283 */
[----:B------:R-:W-:Y:S01]  /*5470*/  LEA R44, P5, R113, R146, 0x1 ;  /* 0x00000092712c7211 */ /* 0x000fe200078a08ff */
[----:B------:R-:W-:Y:S01]  /*5480*/  ULDC UR4, c[0x0][0x27c] ;  /* 0x00009f0000047ab9 */ /* 0x000fe20000000800 */
[----:B------:R-:W-:Y:S01]  /*5490*/  LEA.HI.X.SX32 R41, R115, R168, 0x1, P3 ;  /* 0x000000a873297211 */ /* 0x000fe200018f0eff */
[C---:B------:R-:W-:Y:S01]  /*54a0*/  IMAD R133, R6.reuse, 0x2, R141 ;  /* 0x0000000206857824 */ /* 0x040fe200078e028d */
[----:B------:R-:W-:Y:S01]  /*54b0*/  LEA R42, P6, R111, R146, 0x1 ;  /* 0x000000926f2a7211 */ /* 0x000fe200078c08ff */
[----:B------:R-:W-:Y:S01]  /*54c0*/  UIMAD UR4, UR7, UR4, URZ ;  /* 0x00000004070472a4 */ /* 0x000fe2000f8e023f */
[-C--:B------:R-:W-:Y:S01]  /*54d0*/  LEA.HI.X.SX32 R45, R113, R168.reuse, 0x1, P5 ;  /* 0x000000a8712d7211 */ /* 0x080fe200028f0eff */
[C---:B------:R-:W-:Y:S01]  /*54e0*/  IMAD R149, R6.reuse, 0x2, R133 ;  /* 0x0000000206957824 */ /* 0x040fe200078e0285 */
[----:B------:R-:W-:Y:S01]  /*54f0*/  LEA.HI.X.SX32 R43, R111, R168, 0x1, P6 ;  /* 0x000000a86f2b7211 */ /* 0x000fe200030f0eff */
[----:B------:R-:W-:Y:S01]  /*5500*/  USHF.L.U32 UR6, UR4, 0x2, URZ ;  /* 0x0000000204067899 */ /* 0x000fe2000800063f */
[----:B------:R-:W-:Y:S01]  /*5510*/  LEA R46, P5, R109, R146, 0x1 ;  /* 0x000000926d2e7211 */ /* 0x000fe200078a08ff */
[----:B------:R-:W-:Y:S01]  /*5520*/  IMAD R151, R6, 0x2, R149 ;  /* 0x0000000206977824 */ /* 0x000fe200078e0295 */
[----:B------:R-:W-:-:S02]  /*5530*/  UIMAD.WIDE UR4, UR4, 0x4, URZ ;  /* 0x00000004040478a5 */ /* 0x000fc4000f8e023f */
[----:B------:R-:W-:Y:S01]  /*5540*/  LEA.HI.X.SX32 R47, R109, R168, 0x1, P5 ;  /* 0x000000a86d2f7211 */ /* 0x000fe200028f0eff */
[C---:B------:R-:W-:Y:S01]  /*5550*/  IMAD R155, R6.reuse, 0x2, R151 ;  /* 0x00000002069b7824 */ /* 0x040fe200078e0297 */
[C---:B------:R-:W-:Y:S01]  /*5560*/  LEA R52, P5, R55.reuse, R146, 0x1 ;  /* 0x0000009237347211 */ /* 0x040fe200078a08ff */
[----:B------:R-:W-:Y:S02]  /*5570*/  STSM.16.M88.4 [R50], R28 ;  /* 0x0000001c32007844 */ /* 0x000fe40000000200 */
[C---:B------:R-:W-:Y:S01]  /*5580*/  IMAD R153, R6.reuse, 0x2, R155 ;  /* 0x0000000206997824 */ /* 0x040fe200078e029b */
[----:B------:R-:W-:Y:S01]  /*5590*/  LEA.HI.X.SX32 R53, R55, R168, 0x1, P5 ;  /* 0x000000a837357211 */ /* 0x000fe200028f0eff */
[----:B------:R-:W-:Y:S02]  /*55a0*/  BAR.SYNC.DEFER_BLOCKING 0x0 ;  /* 0x0000000000007b1d */ /* 0x000fe40000010000 */
[----:B------:R-:W-:Y:S01]  /*55b0*/  IMAD R157, R6, 0x2, R153 ;  /* 0x00000002069d7824 */ /* 0x000fe200078e0299 */
[----:B------:R-:W-:-:S03]  /*55c0*/  LEA R60, P5, R70, R146, 0x1 ;  /* 0x00000092463c7211 */ /* 0x000fc600078a08ff */
[----:B------:R-:W-:Y:S01]  /*55d0*/  IMAD R165, R6, 0x2, R157 ;  /* 0x0000000206a57824 */ /* 0x000fe200078e029d */
[----:B------:R-:W-:Y:S02]  /*55e0*/  LEA.HI.X.SX32 R61, R70, R168, 0x1, P5 ;  /* 0x000000a8463d7211 */ /* 0x000fe400028f0eff */
[----:B------:R-:W-:Y:S01]  /*55f0*/  LEA R70, P5, R71, R146, 0x1 ;  /* 0x0000009247467211 */ /* 0x000fe200078a08ff */
[----:B------:R-:W-:-:S03]  /*5600*/  IMAD R167, R6, 0x2, R165 ;  /* 0x0000000206a77824 */ /* 0x000fc600078e02a5 */
[----:B------:R-:W-:Y:S01]  /*5610*/  LEA.HI.X.SX32 R71, R71, R168, 0x1, P5 ;  /* 0x000000a847477211 */ /* 0x000fe200028f0eff */
[----:B------:R-:W-:Y:S01]  /*5620*/  IMAD R166, R6, 0x2, R167 ;  /* 0x0000000206a67824 */ /* 0x000fe200078e02a7 */
[----:B------:R-:W-:-:S04]  /*5630*/  LEA R6, P4, R7, R146, 0x1 ;  /* 0x0000009207067211 */ /* 0x000fc800078808ff */
[----:B------:R-:W-:Y:S01]  /*5640*/  LEA.HI.X.SX32 R7, R7, R168, 0x1, P4 ;  /* 0x000000a807077211 */ /* 0x000fe200020f0eff */
[----:B------:R-:W5:Y:S01]  /*5650*/  LDS.128 R28, [R5] ;  /* 0x00000000051c7984 */ /* 0x000f620000000c00 */
[----:B------:R-:W-:Y:S06]  /*5660*/  BAR.SYNC.DEFER_BLOCKING 0x0 ;  /* 0x0000000000007b1d */ /* 0x000fec0000010000 */
[----:B------:R-:W-:Y:S02]  /*5670*/  STSM.16.M88.4 [R50], R32 ;  /* 0x0000002032007844 */ /* 0x000fe40000000200 */
[----:B------:R-:W-:Y:S06]  /*5680*/  BAR.SYNC.DEFER_BLOCKING 0x0 ;  /* 0x0000000000007b1d */ /* 0x000fec0000010000 */
[----:B------:R-:W5:Y:S02]  /*5690*/  LDS.128 R32, [R5] ;  /* 0x0000000005207984 */ /* 0x000f640000000c00 */
[----:B------:R-:W-:Y:S06]  /*56a0*/  BAR.SYNC.DEFER_BLOCKING 0x0 ;  /* 0x0000000000007b1d */ /* 0x000fec0000010000 */
[----:B------:R1:W-:Y:S02]  /*56b0*/  STSM.16.M88.4 [R50], R36 ;  /* 0x0000002432007844 */ /* 0x0003e40000000200 */
[----:B------:R-:W-:Y:S01]  /*56c0*/  BAR.SYNC.DEFER_BLOCKING 0x0 ;  /* 0x0000000000007b1d */ /* 0x000fe20000010000 */
[----:B-1----:R-:W-:-:S02]  /*56d0*/  LEA R38, P3, R103, R146, 0x1 ;  /* 0x0000009267267211 */ /* 0x002fc400078608ff */
[----:B------:R-:W-:Y:S02]  /*56e0*/  LEA R50, P4, R51, R146, 0x1 ;  /* 0x0000009233327211 */ /* 0x000fe400078808ff */
[----:B------:R-:W-:Y:S02]  /*56f0*/  LEA.HI.X.SX32 R39, R103, R168, 0x1, P3 ;  /* 0x000000a867277211 */ /* 0x000fe400018f0eff */
[----:B------:R-:W-:Y:S02]  /*5700*/  LEA R56, P3, R59, R146, 0x1 ;  /* 0x000000923b387211 */ /* 0x000fe400078608ff */
[-C--:B------:R-:W-:Y:S02]  /*5710*/  LEA.HI.X.SX32 R51, R51, R168.reuse, 0x1, P4 ;  /* 0x000000a833337211 */ /* 0x080fe400020f0eff */
[----:B------:R-:W-:Y:S02]  /*5720*/  LEA.HI.X.SX32 R57, R59, R168, 0x1, P3 ;  /* 0x000000a83b397211 */ /* 0x000fe400018f0eff */
[-C--:B------:R-:W-:Y:S01]  /*5730*/  LEA R64, P3, R74, R146.reuse, 0x1 ;  /* 0x000000924a407211 */ /* 0x080fe200078608ff */
[----:B------:R-:W-:Y:S01]  /*5740*/  STG.E.U16 desc[UR18][R44.64], R8 ;  /* 0x000000082c007986 */ /* 0x000fe2000c101512 */
[----:B------:R-:W-:-:S02]  /*5750*/  LEA R58, P4, R82, R146, 0x1 ;  /* 0x00000092523a7211 */ /* 0x000fc400078808ff */
[----:B------:R-:W-:Y:S01]  /*5760*/  LEA.HI.X.SX32 R65, R74, R168, 0x1, P3 ;  /* 0x000000a84a417211 */ /* 0x000fe200018f0eff */
[----:B------:R-:W-:Y:S01]  /*5770*/  STG.E.U16 desc[UR18][R42.64], R9 ;  /* 0x000000092a007986 */ /* 0x000fe2000c101512 */
[C---:B------:R-:W-:Y:S02]  /*5780*/  LEA R74, P3, R75.reuse, R146, 0x1 ;  /* 0x000000924b4a7211 */ /* 0x040fe400078608ff */
[-C--:B------:R-:W-:Y:S01]  /*5790*/  LEA.HI.X.SX32 R59, R82, R168.reuse, 0x1, P4 ;  /* 0x000000a8523b7211 */ /* 0x080fe200020f0eff */
[----:B------:R1:W-:Y:S01]  /*57a0*/  STG.E.U16 desc[UR18][R40.64], R10 ;  /* 0x0000000a28007986 */ /* 0x0003e2000c101512 */
[----:B------:R-:W-:Y:S02]  /*57b0*/  LEA.HI.X.SX32 R75, R75, R168, 0x1, P3 ;  /* 0x000000a84b4b7211 */ /* 0x000fe400018f0eff */
[-C--:B------:R-:W-:Y:S01]  /*57c0*/  LEA R82, P3, R83, R146.reuse, 0x1 ;  /* 0x0000009253527211 */ /* 0x080fe200078608ff */
[----:B------:R3:W-:Y:S01]  /*57d0*/  STG.E.U16 desc[UR18][R6.64], R11 ;  /* 0x0000000b06007986 */ /* 0x0007e2000c101512 */
[----:B------:R-:W-:-:S02]  /*57e0*/  LEA R36, P6, R105, R146, 0x1 ;  /* 0x0000009269247211 */ /* 0x000fc400078c08ff */
[----:B------:R-:W-:Y:S02]  /*57f0*/  LEA.HI.X.SX32 R83, R83, R168, 0x1, P3 ;  /* 0x000000a853537211 */ /* 0x000fe400018f0eff */
[----:B------:R-:W-:Y:S02]  /*5800*/  LEA R104, P3, R99, R146, 0x1 ;  /* 0x0000009263687211 */ /* 0x000fe400078608ff */
[-C--:B------:R-:W-:Y:S02]  /*5810*/  LEA.HI.X.SX32 R37, R105, R168.reuse, 0x1, P6 ;  /* 0x000000a869257211 */ /* 0x080fe400030f0eff */
[----:B------:R-:W-:Y:S02]  /*5820*/  LEA.HI.X.SX32 R105, R99, R168, 0x1, P3 ;  /* 0x000000a863697211 */ /* 0x000fe400018f0eff */
[-C--:B------:R-:W-:Y:S02]  /*5830*/  LEA R54, P6, R101, R146.reuse, 0x1 ;  /* 0x0000009265367211 */ /* 0x080fe400078c08ff */
[----:B------:R-:W-:-:S02]  /*5840*/  LEA R112, P3, R95, R146, 0x1 ;  /* 0x000000925f707211 */ /* 0x000fc400078608ff */
[-C--:B------:R-:W-:Y:S02]  /*5850*/  LEA.HI.X.SX32 R55, R101, R168.reuse, 0x1, P6 ;  /* 0x000000a865377211 */ /* 0x080fe400030f0eff */
[----:B------:R-:W-:Y:S02]  /*5860*/  LEA.HI.X.SX32 R113, R95, R168, 0x1, P3 ;  /* 0x000000a85f717211 */ /* 0x000fe400018f0eff */
[-C--:B------:R-:W-:Y:S02]  /*5870*/  LEA R62, P6, R63, R146.reuse, 0x1 ;  /* 0x000000923f3e7211 */ /* 0x080fe400078c08ff */
[-C--:B------:R-:W-:Y:S02]  /*5880*/  LEA R158, P3, R91, R146.reuse, 0x1 ;  /* 0x000000925b9e7211 */ /* 0x080fe400078608ff */
[----:B------:R-:W-:Y:S02]  /*5890*/  LEA R68, P4, R78, R146, 0x1 ;  /* 0x000000924e447211 */ /* 0x000fe400078808ff */
[----:B------:R-:W-:-:S02]  /*58a0*/  LEA.HI.X.SX32 R63, R63, R168, 0x1, P6 ;  /* 0x000000a83f3f7211 */ /* 0x000fc400030f0eff */
[----:B------:R-:W-:Y:S02]  /*58b0*/  LEA.HI.X.SX32 R159, R91, R168, 0x1, P3 ;  /* 0x000000a85b9f7211 */ /* 0x000fe400018f0eff */
[-C--:B------:R-:W-:Y:S02]  /*58c0*/  LEA R72, P6, R73, R146.reuse, 0x1 ;  /* 0x0000009249487211 */ /* 0x080fe400078c08ff */
[----:B------:R-:W-:Y:S02]  /*58d0*/  LEA R162, P3, R67, R146, 0x1 ;  /* 0x0000009243a27211 */ /* 0x000fe400078608ff */
[----:B------:R-:W-:Y:S02]  /*58e0*/  LEA.HI.X.SX32 R69, R78, R168, 0x1, P4 ;  /* 0x000000a84e457211 */ /* 0x000fe400020f0eff */
[----:B------:R-:W-:Y:S02]  /*58f0*/  LEA R76, P4, R77, R146, 0x1 ;  /* 0x000000924d4c7211 */ /* 0x000fe400078808ff */
[----:B-1----:R-:W-:-:S02]  /*5900*/  PRMT R41, R8, 0x7632, R41 ;  /* 0x0000763208297816 */ /* 0x002fc40000000029 */
[----:B------:R-:W-:Y:S02]  /*5910*/  PRMT R43, R9, 0x7632, R43 ;  /* 0x00007632092b7816 */ /* 0x000fe4000000002b */
[----:B------:R-:W-:Y:S01]  /*5920*/  LEA R78, P5, R79, R146, 0x1 ;  /* 0x000000924f4e7211 */ /* 0x000fe200078a08ff */
[----:B------:R-:W-:Y:S01]  /*5930*/  STG.E.U16 desc[UR18][R46.64], R41 ;  /* 0x000000292e007986 */ /* 0x000fe2000c101512 */
[-C--:B------:R-:W-:Y:S02]  /*5940*/  LEA.HI.X.SX32 R73, R73, R168.reuse, 0x1, P6 ;  /* 0x000000a849497211 */ /* 0x080fe400030f0eff */
[----:B------:R-:W-:Y:S01]  /*5950*/  LEA.HI.X.SX32 R163, R67, R168, 0x1, P3 ;  /* 0x000000a843a37211 */ /* 0x000fe200018f0eff */
[----:B------:R-:W-:Y:S01]  /*5960*/  STG.E.U16 desc[UR18][R36.64], R43 ;  /* 0x0000002b24007986 */ /* 0x000fe2000c101512 */
[----:B------:R-:W-:Y:S02]  /*5970*/  PRMT R45, R10, 0x7632, R45 ;  /* 0x000076320a2d7816 */ /* 0x000fe4000000002d */
[----:B------:R-:W-:-:S02]  /*5980*/  LEA R80, P6, R81, R146, 0x1 ;  /* 0x0000009251507211 */ /* 0x000fc400078c08ff */
[----:B------:R-:W-:Y:S01]  /*5990*/  PRMT R67, R11, 0x7632, R67 ;  /* 0x000076320b437816 */ /* 0x000fe20000000043 */
[----:B------:R-:W-:Y:S01]  /*59a0*/  STG.E.U16 desc[UR18][R38.64], R45 ;  /* 0x0000002d26007986 */ /* 0x000fe2000c101512 */
[----:B------:R-:W-:Y:S02]  /*59b0*/  LEA.HI.X.SX32 R77, R77, R168, 0x1, P4 ;  /* 0x000000a84d4d7211 */ /* 0x000fe400020f0eff */
[----:B------:R-:W-:Y:S01]  /*59c0*/  LEA R84, P4, R85, R146, 0x1 ;  /* 0x0000009255547211 */ /* 0x000fe200078808ff */
[----:B------:R-:W-:Y:S01]  /*59d0*/  STG.E.U16 desc[UR18][R50.64], R67 ;  /* 0x0000004332007986 */ /* 0x000fe2000c101512 */
[----:B------:R-:W-:Y:S02]  /*59e0*/  LEA.HI.X.SX32 R79, R79, R168, 0x1, P5 ;  /* 0x000000a84f4f7211 */ /* 0x000fe400028f0eff */
[----:B------:R-:W-:Y:S01]  /*59f0*/  LEA R86, P5, R87, R146, 0x1 ;  /* 0x0000009257567211 */ /* 0x000fe200078a08ff */
[----:B--2---:R-:W-:Y:S01]  /*5a00*/  STG.E.U16 desc[UR18][R52.64], R12 ;  /* 0x0000000c34007986 */ /* 0x004fe2000c101512 */
[----:B------:R-:W-:-:S02]  /*5a10*/  LEA.HI.X.SX32 R81, R81, R168, 0x1, P6 ;  /* 0x000000a851517211 */ /* 0x000fc400030f0eff */
[----:B------:R-:W-:Y:S01]  /*5a20*/  LEA R102, P6, R100, R146, 0x1 ;  /* 0x0000009264667211 */ /* 0x000fe200078c08ff */
[----:B------:R1:W-:Y:S01]  /*5a30*/  STG.E.U16 desc[UR18][R54.64], R13 ;  /* 0x0000000d36007986 */ /* 0x0003e2000c101512 */
[----:B---3--:R-:W-:Y:S02]  /*5a40*/  PRMT R7, R12, 0x7632, R7 ;  /* 0x000076320c077816 */ /* 0x008fe40000000007 */
[----:B------:R-:W-:Y:S01]  /*5a50*/  LEA.HI.X.SX32 R85, R85, R168, 0x1, P4 ;  /* 0x000000a855557211 */ /* 0x000fe200020f0eff */
[----:B------:R2:W-:Y:S01]  /*5a60*/  STG.E.U16 desc[UR18][R56.64], R14 ;  /* 0x0000000e38007986 */ /* 0x0005e2000c101512 */
[----:B------:R-:W-:Y:S02]  /*5a70*/  PRMT R8, R13, 0x7632, R8 ;  /* 0x000076320d087816 */ /* 0x000fe40000000008 */
[----:B------:R-:W-:Y:S01]  /*5a80*/  LEA R108, P4, R98, R146, 0x1 ;  /* 0x00000092626c7211 */ /* 0x000fe200078808ff */
[----:B------:R-:W-:Y:S01]  /*5a90*/  STG.E.U16 desc[UR18][R58.64], R15 ;  /* 0x0000000f3a007986 */ /* 0x000fe2000c101512 */
[----:B------:R-:W-:-:S02]  /*5aa0*/  PRMT R9, R14, 0x7632, R9 ;  /* 0x000076320e097816 */ /* 0x000fc40000000009 */
[----:B------:R-:W-:Y:S01]  /*5ab0*/  LEA.HI.X.SX32 R87, R87, R168, 0x1, P5 ;  /* 0x000000a857577211 */ /* 0x000fe200028f0eff */
[----:B------:R-:W-:Y:S01]  /*5ac0*/  STG.E.U16 desc[UR18][R60.64], R7 ;  /* 0x000000073c007986 */ /* 0x000fe2000c101512 */
[----:B------:R-:W-:Y:S01]  /*5ad0*/  PRMT R6, R15, 0x7632, R6 ;  /* 0x000076320f067816 */ /* 0x000fe20000000006 */
[----:B-1----:R-:W1:Y:S01]  /*5ae0*/  LDC.64 R12, c[0x0][0x230] ;  /* 0x00008c00ff0c7b82 */ /* 0x002e620000000a00 */
[----:B------:R-:W-:Y:S01]  /*5af0*/  LEA R110, P5, R97, R146, 0x1 ;  /* 0x00000092616e7211 */ /* 0x000fe200078a08ff */
[----:B------:R-:W-:Y:S01]  /*5b00*/  STG.E.U16 desc[UR18][R62.64], R8 ;  /* 0x000000083e007986 */ /* 0x000fe2000c101512 */
[----:B------:R-:W-:Y:S02]  /*5b10*/  LEA.HI.X.SX32 R103, R100, R168, 0x1, P6 ;  /* 0x000000a864677211 */ /* 0x000fe400030f0eff */
[----:B------:R-:W-:Y:S01]  /*5b20*/  LEA R100, P6, R96, R146, 0x1 ;  /* 0x0000009260647211 */ /* 0x000fe200078c08ff */
[----:B------:R-:W-:Y:S01]  /*5b30*/  STG.E.U16 desc[UR18][R64.64], R9 ;  /* 0x0000000940007986 */ /* 0x000fe2000c101512 */
[----:B------:R-:W-:-:S02]  /*5b40*/  LEA.HI.X.SX32 R109, R98, R168, 0x1, P4 ;  /* 0x000000a8626d7211 */ /* 0x000fc400020f0eff */
[----:B------:R-:W-:Y:S01]  /*5b50*/  LEA R98, P4, R94, R146, 0x1 ;  /* 0x000000925e627211 */ /* 0x000fe200078808ff */
[----:B------:R3:W-:Y:S01]  /*5b60*/  STG.E.U16 desc[UR18][R68.64], R6 ;  /* 0x0000000644007986 */ /* 0x0007e2000c101512 */
[----:B------:R-:W-:Y:S02]  /*5b70*/  LEA.HI.X.SX32 R111, R97, R168, 0x1, P5 ;  /* 0x000000a8616f7211 */ /* 0x000fe400028f0eff */
[----:B------:R-:W-:Y:S01]  /*5b80*/  PRMT R39, R16, 0x7632, R39 ;  /* 0x0000763210277816 */ /* 0x000fe20000000027 */
[----:B------:R-:W1:Y:S01]  /*5b90*/  LDS.128 R8, [R5] ;  /* 0x0000000005087984 */ /* 0x000e620000000c00 */
[----:B------:R-:W-:Y:S02]  /*5ba0*/  LEA R114, P5, R93, R146, 0x1 ;  /* 0x000000925d727211 */ /* 0x000fe400078a08ff */
[----:B------:R-:W-:Y:S01]  /*5bb0*/  LEA.HI.X.SX32 R101, R96, R168, 0x1, P6 ;  /* 0x000000a860657211 */ /* 0x000fe200030f0eff */
[----:B------:R-:W-:Y:S01]  /*5bc0*/  STG.E.U16 desc[UR18][R70.64], R16 ;  /* 0x0000001046007986 */ /* 0x000fe2000c101512 */
[----:B------:R-:W-:-:S02]  /*5bd0*/  PRMT R40, R17, 0x7632, R40 ;  /* 0x0000763211287816 */ /* 0x000fc40000000028 */
[----:B------:R-:W-:Y:S01]  /*5be0*/  LEA R96, P6, R92, R146, 0x1 ;  /* 0x000000925c607211 */ /* 0x000fe200078c08ff */
[----:B------:R-:W-:Y:S01]  /*5bf0*/  STG.E.U16 desc[UR18][R72.64], R17 ;  /* 0x0000001148007986 */ /* 0x000fe2000c101512 */
[----:B------:R-:W-:Y:S02]  /*5c00*/  PRMT R41, R18, 0x7632, R41 ;  /* 0x0000763212297816 */ /* 0x000fe40000000029 */
[----:B------:R-:W-:Y:S01]  /*5c10*/  LEA.HI.X.SX32 R99, R94, R168, 0x1, P4 ;  /* 0x000000a85e637211 */ /* 0x000fe200020f0eff */
[----:B------:R-:W-:Y:S01]  /*5c20*/  STG.E.U16 desc[UR18][R74.64], R18 ;  /* 0x000000124a007986 */ /* 0x000fe2000c101512 */
[----:B------:R-:W-:Y:S02]  /*5c30*/  PRMT R42, R19, 0x7632, R42 ;  /* 0x00007632132a7816 */ /* 0x000fe4000000002a */
[----:B------:R-:W-:Y:S01]  /*5c40*/  LEA R94, P4, R90, R146, 0x1 ;  /* 0x000000925a5e7211 */ /* 0x000fe200078808ff */
[----:B------:R-:W-:Y:S01]  /*5c50*/  STG.E.U16 desc[UR18][R76.64], R19 ;  /* 0x000000134c007986 */ /* 0x000fe2000c101512 */
[----:B------:R-:W-:-:S02]  /*5c60*/  LEA.HI.X.SX32 R115, R93, R168, 0x1, P5 ;  /* 0x000000a85d737211 */ /* 0x000fc400028f0eff */
[----:B------:R-:W-:Y:S01]  /*5c70*/  LEA R160, P5, R89, R146, 0x1 ;  /* 0x0000009259a07211 */ /* 0x000fe200078a08ff */
[----:B------:R-:W-:Y:S01]  /*5c80*/  STG.E.U16 desc[UR18][R78.64], R39 ;  /* 0x000000274e007986 */ /* 0x000fe2000c101512 */
[----:B------:R-:W-:Y:S02]  /*5c90*/  LEA.HI.X.SX32 R97, R92, R168, 0x1, P6 ;  /* 0x000000a85c617211 */ /* 0x000fe400030f0eff */
[----:B------:R-:W-:Y:S01]  /*5ca0*/  LEA R92, P6, R88, R146, 0x1 ;  /* 0x00000092585c7211 */ /* 0x000fe200078c08ff */
[----:B------:R0:W-:Y:S01]  /*5cb0*/  STG.E.U16 desc[UR18][R80.64], R40 ;  /* 0x0000002850007986 */ /* 0x0001e2000c101512 */
[----:B------:R-:W-:Y:S02]  /*5cc0*/  LEA.HI.X.SX32 R95, R90, R168, 0x1, P4 ;  /* 0x000000a85a5f7211 */ /* 0x000fe400020f0eff */
[----:B----4-:R-:W-:Y:S01]  /*5cd0*/  PRMT R55, R20, 0x7632, R55 ;  /* 0x0000763214377816 */ /* 0x010fe20000000037 */
[----:B------:R4:W-:Y:S01]  /*5ce0*/  STG.E.U16 desc[UR18][R82.64], R41 ;  /* 0x0000002952007986 */ /* 0x0009e2000c101512 */
[----:B------:R-:W-:-:S02]  /*5cf0*/  LEA R90, P4, R107, R146, 0x1 ;  /* 0x000000926b5a7211 */ /* 0x000fc400078808ff */
[----:B------:R-:W-:Y:S01]  /*5d00*/  PRMT R50, R21, 0x7632, R50 ;  /* 0x0000763215327816 */ /* 0x000fe20000000032 */
[----:B------:R-:W-:Y:S01]  /*5d10*/  STG.E.U16 desc[UR18][R84.64], R42 ;  /* 0x0000002a54007986 */ /* 0x000fe2000c101512 */
[----:B------:R-:W-:Y:S02]  /*5d20*/  LEA.HI.X.SX32 R161, R89, R168, 0x1, P5 ;  /* 0x000000a859a17211 */ /* 0x000fe400028f0eff */
[----:B--2---:R-:W-:Y:S01]  /*5d30*/  PRMT R56, R22, 0x7632, R56 ;  /* 0x0000763216387816 */ /* 0x004fe20000000038 */
[----:B------:R-:W-:Y:S01]  /*5d40*/  STG.E.U16 desc[UR18][R86.64], R20 ;  /* 0x0000001456007986 */ /* 0x000fe2000c101512 */
[----:B------:R-:W-:Y:S02]  /*5d50*/  LEA R118, P5, R119, R146, 0x1 ;  /* 0x0000009277767211 */ /* 0x000fe400078a08ff */
[----:B------:R-:W-:Y:S01]  /*5d60*/  LEA.HI.X.SX32 R93, R88, R168, 0x1, P6 ;  /* 0x000000a8585d7211 */ /* 0x000fe200030f0eff */
[----:B------:R-:W-:Y:S01]  /*5d70*/  STG.E.U16 desc[UR18][R102.64], R21 ;  /* 0x0000001566007986 */ /* 0x000fe2000c101512 */
[----:B---3--:R-:W-:-:S02]  /*5d80*/  PRMT R6, R23, 0x7632, R6 ;  /* 0x0000763217067816 */ /* 0x008fc40000000006 */
[-C--:B------:R-:W-:Y:S01]  /*5d90*/  LEA R88, P6, R117, R146.reuse, 0x1 ;  /* 0x0000009275587211 */ /* 0x080fe200078c08ff */
[----:B------:R-:W-:Y:S01]  /*5da0*/  STG.E.U16 desc[UR18][R104.64], R22 ;  /* 0x0000001668007986 */ /* 0x000fe2000c101512 */
[----:B------:R-:W-:Y:S02]  /*5db0*/  LEA R106, P3, R123, R146, 0x1 ;  /* 0x000000927b6a7211 */ /* 0x000fe400078608ff */
[----:B------:R-:W-:Y:S01]  /*5dc0*/  LEA.HI.X.SX32 R91, R107, R168, 0x1, P4 ;  /* 0x000000a86b5b7211 */ /* 0x000fe200020f0eff */
[----:B------:R-:W-:Y:S01]  /*5dd0*/  STG.E.U16 desc[UR18][R108.64], R23 ;  /* 0x000000176c007986 */ /* 0x000fe2000c101512 */
[----:B------:R-:W-:Y:S02]  /*5de0*/  LEA R116, P4, R121, R146, 0x1 ;  /* 0x0000009279747211 */ /* 0x000fe400078808ff */
[----:B------:R-:W-:Y:S01]  /*5df0*/  LEA.HI.X.SX32 R119, R119, R168, 0x1, P5 ;  /* 0x000000a877777211 */ /* 0x000fe200028f0eff */
[----:B------:R-:W-:Y:S01]  /*5e00*/  STG.E.U16 desc[UR18][R110.64], R55 ;  /* 0x000000376e007986 */ /* 0x000fe2000c101512 */
[----:B------:R-:W-:-:S02]  /*5e10*/  LEA R120, P5, R125, R146, 0x1 ;  /* 0x000000927d787211 */ /* 0x000fc400078a08ff */
[----:B------:R-:W-:Y:S01]  /*5e20*/  LEA.HI.X.SX32 R89, R117, R168, 0x1, P6 ;  /* 0x000000a875597211 */ /* 0x000fe200030f0eff */
[----:B------:R-:W-:Y:S01]  /*5e30*/  STG.E.U16 desc[UR18][R100.64], R50 ;  /* 0x0000003264007986 */ /* 0x000fe2000c101512 */
[----:B0-----:R-:W-:Y:S02]  /*5e40*/  PRMT R80, R24, 0x7632, R80 ;  /* 0x0000763218507816 */ /* 0x001fe40000000050 */
[----:B------:R-:W-:Y:S01]  /*5e50*/  LEA R122, P6, R143, R146, 0x1 ;  /* 0x000000928f7a7211 */ /* 0x000fe200078c08ff */
[----:B------:R-:W-:Y:S01]  /*5e60*/  STG.E.U16 desc[UR18][R112.64], R56 ;  /* 0x0000003870007986 */ /* 0x000fe2000c101512 */
[----:B------:R-:W-:Y:S02]  /*5e70*/  LEA.HI.X.SX32 R107, R123, R168, 0x1, P3 ;  /* 0x000000a87b6b7211 */ /* 0x000fe400018f0eff */
[----:B------:R-:W-:Y:S01]  /*5e80*/  PRMT R46, R25, 0x7632, R46 ;  /* 0x00007632192e7816 */ /* 0x000fe2000000002e */
[----:B------:R0:W-:Y:S01]  /*5e90*/  STG.E.U16 desc[UR18][R98.64], R6 ;  /* 0x0000000662007986 */ /* 0x0001e2000c101512 */
[----:B------:R-:W-:-:S02]  /*5ea0*/  LEA R124, P3, R147, R146, 0x1 ;  /* 0x00000092937c7211 */ /* 0x000fc400078608ff */
[----:B------:R-:W-:Y:S01]  /*5eb0*/  LEA.HI.X.SX32 R117, R121, R168, 0x1, P4 ;  /* 0x000000a879757211 */ /* 0x000fe200020f0eff */
[----:B------:R-:W-:Y:S01]  /*5ec0*/  STG.E.U16 desc[UR18][R114.64], R24 ;  /* 0x0000001872007986 */ /* 0x000fe2000c101512 */
[----:B------:R-:W-:Y:S02]  /*5ed0*/  PRMT R81, R26, 0x7632, R81 ;  /* 0x000076321a517816 */ /* 0x000fe40000000051 */
[----:B------:R-:W-:Y:S01]  /*5ee0*/  LEA R142, P4, R145, R146, 0x1 ;  /* 0x00000092918e7211 */ /* 0x000fe200078808ff */
[----:B------:R-:W-:Y:S01]  /*5ef0*/  STG.E.U16 desc[UR18][R96.64], R25 ;  /* 0x0000001960007986 */ /* 0x000fe2000c101512 */
[----:B------:R-:W-:Y:S02]  /*5f00*/  PRMT R45, R27, 0x7632, R45 ;  /* 0x000076321b2d7816 */ /* 0x000fe4000000002d */
[----:B------:R-:W-:Y:S01]  /*5f10*/  LEA.HI.X.SX32 R121, R125, R168, 0x1, P5 ;  /* 0x000000a87d797211 */ /* 0x000fe200028f0eff */
[----:B------:R-:W-:Y:S01]  /*5f20*/  STG.E.U16 desc[UR18][R158.64], R26 ;  /* 0x0000001a9e007986 */ /* 0x000fe2000c101512 */
[----:B------:R-:W-:-:S02]  /*5f30*/  LEA R134, P5, R135, R146, 0x1 ;  /* 0x0000009287867211 */ /* 0x000fc400078a08ff */
[----:B------:R-:W-:Y:S01]  /*5f40*/  LEA.HI.X.SX32 R123, R143, R168, 0x1, P6 ;  /* 0x000000a88f7b7211 */ /* 0x000fe200030f0eff */
        /* <DEDUP_REMOVED lines=8> */
[----:B-----5:R-:W-:Y:S01]  /*5fd0*/  PRMT R60, R28, 0x7632, R60 ;  /* 0x000076321c3c7816 */ /* 0x020fe2000000003c */
[----:B------:R-:W-:Y:S01]  /*5fe0*/  STG.E.U16 desc[UR18][R162.64], R81 ;  /* 0x00000051a2007986 */ /* 0x000fe2000c101512 */
[----:B------:R-:W-:Y:S02]  /*5ff0*/  LEA.HI.X.SX32 R135, R135, R168, 0x1, P5 ;  /* 0x000000a887877211 */ /* 0x000fe400028f0eff */
[----:B------:R-:W-:Y:S01]  /*6000*/  PRMT R61, R29, 0x7632, R61 ;  /* 0x000076321d3d7816 */ /* 0x000fe2000000003d */
[----:B------:R-:W-:Y:S01]  /*6010*/  STG.E.U16 desc[UR18][R90.64], R45 ;  /* 0x0000002d5a007986 */ /* 0x000fe2000c101512 */
[----:B------:R-:W-:Y:S02]  /*6020*/  LEA R138, P5, R139, R146, 0x1 ;  /* 0x000000928b8a7211 */ /* 0x000fe400078a08ff */
[----:B------:R-:W-:Y:S01]  /*6030*/  LEA.HI.X.SX32 R127, R127, R168, 0x1, P6 ;  /* 0x000000a87f7f7211 */ /* 0x000fe200030f0eff */
[----:B------:R-:W-:Y:S01]  /*6040*/  STG.E.U16 desc[UR18][R118.64], R28 ;  /* 0x0000001c76007986 */ /* 0x000fe2000c101512 */
[----:B------:R-:W-:-:S02]  /*6050*/  PRMT R62, R30, 0x7632, R62 ;  /* 0x000076321e3e7816 */ /* 0x000fc4000000003e */
[----:B------:R-:W-:Y:S01]  /*6060*/  LEA R130, P6, R131, R146, 0x1 ;  /* 0x0000009283827211 */ /* 0x000fe200078c08ff */
[----:B------:R-:W-:Y:S01]  /*6070*/  STG.E.U16 desc[UR18][R88.64], R29 ;  /* 0x0000001d58007986 */ /* 0x000fe2000c101512 */
[----:B------:R-:W-:Y:S02]  /*6080*/  LEA.HI.X.SX32 R137, R137, R168, 0x1, P3 ;  /* 0x000000a889897211 */ /* 0x000fe400018f0eff */
[----:B------:R-:W-:Y:S01]  /*6090*/  PRMT R71, R31, 0x7632, R71 ;  /* 0x000076321f477816 */ /* 0x000fe20000000047 */
[----:B------:R-:W-:Y:S01]  /*60a0*/  STG.E.U16 desc[UR18][R106.64], R30 ;  /* 0x0000001e6a007986 */ /* 0x000fe2000c101512 */
[----:B------:R-:W-:Y:S02]  /*60b0*/  LEA R140, P3, R141, R146, 0x1 ;  /* 0x000000928d8c7211 */ /* 0x000fe400078608ff */
        /* <DEDUP_REMOVED lines=18> */
[----:B------:R-:W-:Y:S01]  /*61e0*/  PRMT R70, R34, 0x7632, R70 ;  /* 0x0000763222467816 */ /* 0x000fe20000000046 */
[----:B------:R-:W-:Y:S01]  /*61f0*/  STG.E.U16 desc[UR18][R126.64], R33 ;  /* 0x000000217e007986 */ /* 0x000fe2000c101512 */
[----:B------:R-:W-:-:S02]  /*6200*/  LEA.HI.X.SX32 R145, R149, R168, 0x1, P5 ;  /* 0x000000a895917211 */ /* 0x000fc400028f0eff */
[----:B------:R-:W-:Y:S01]  /*6210*/  PRMT R5, R35, 0x7632, R5 ;  /* 0x0000763223057816 */ /* 0x000fe20000000005 */
        /* <DEDUP_REMOVED lines=11> */
[-C--:B------:R-:W-:Y:S01]  /*62d0*/  LEA.HI.X.SX32 R153, R157, R168.reuse, 0x1, P5 ;  /* 0x000000a89d997211 */ /* 0x080fe200028f0eff */
[----:B------:R-:W-:Y:S01]  /*62e0*/  STG.E.U16 desc[UR18][R140.64], R70 ;  /* 0x000000468c007986 */ /* 0x000fe2000c101512 */
[----:B-1----:R-:W-:Y:S02]  /*62f0*/  PRMT R76, R8, 0x7632, R76 ;  /* 0x00007632084c7816 */ /* 0x002fe4000000004c */
[----:B------:R-:W-:Y:S01]  /*6300*/  LEA.HI.X.SX32 R157, R165, R168, 0x1, P6 ;  /* 0x000000a8a59d7211 */ /* 0x000fe200030f0eff */
[----:B------:R1:W-:Y:S01]  /*6310*/  STG.E.U16 desc[UR18][R132.64], R5 ;  /* 0x0000000584007986 */ /* 0x0003e2000c101512 */
[----:B------:R-:W-:-:S02]  /*6320*/  PRMT R78, R9, 0x7632, R78 ;  /* 0x00007632094e7816 */ /* 0x000fc4000000004e */
[-C--:B------:R-:W-:Y:S01]  /*6330*/  LEA.HI.X.SX32 R165, R167, R168.reuse, 0x1, P3 ;  /* 0x000000a8a7a57211 */ /* 0x080fe200018f0eff */
[----:B------:R2:W-:Y:S01]  /*6340*/  STG.E.U16 desc[UR18][R144.64], R8 ;  /* 0x0000000890007986 */ /* 0x0005e2000c101512 */
[----:B----4-:R-:W-:Y:S02]  /*6350*/  PRMT R82, R10, 0x7632, R82 ;  /* 0x000076320a527816 */ /* 0x010fe40000000052 */
[----:B------:R-:W-:Y:S01]  /*6360*/  LEA.HI.X.SX32 R147, R166, R168, 0x1, P4 ;  /* 0x000000a8a6937211 */ /* 0x000fe200020f0eff */
[----:B------:R2:W-:Y:S01]  /*6370*/  STG.E.U16 desc[UR18][R148.64], R9 ;  /* 0x0000000994007986 */ /* 0x0005e2000c101512 */
[----:B------:R-:W-:Y:S02]  /*6380*/  PRMT R73, R11, 0x7632, R73 ;  /* 0x000076320b497816 */ /* 0x000fe40000000049 */
[----:B0-----:R-:W-:Y:S01]  /*6390*/  FSEL R6, R49, -INF , P1 ;  /* 0xff80000031067808 */ /* 0x001fe20000800000 */
[----:B------:R2:W-:Y:S01]  /*63a0*/  STG.E.U16 desc[UR18][R154.64], R10 ;  /* 0x0000000a9a007986 */ /* 0x0005e2000c101512 */
[----:B-1----:R-:W-:-:S03]  /*63b0*/  FSEL R5, R66, -INF , P2 ;  /* 0xff80000042057808 */ /* 0x002fc60001000000 */
[----:B------:R2:W-:Y:S02]  /*63c0*/  STG.E.U16 desc[UR18][R150.64], R11 ;  /* 0x0000000b96007986 */ /* 0x0005e4000c101512 */
[----:B------:R-:W-:Y:S01]  /*63d0*/  FFMA R4, R5, 0.69314718246459960938, R4 ;  /* 0x3f31721805047823 */ /* 0x000fe20000000004 */
[----:B------:R-:W-:Y:S01]  /*63e0*/  FFMA R5, R6, 0.69314718246459960938, R3 ;  /* 0x3f31721806057823 */ /* 0x000fe20000000003 */
[----:B------:R2:W-:Y:S01]  /*63f0*/  STG.E.U16 desc[UR18][R152.64], R76 ;  /* 0x0000004c98007986 */ /* 0x0005e2000c101512 */
[----:B------:R-:W-:Y:S01]  /*6400*/  LOP3.LUT R6, R2, 0xf8, RZ, 0xc0, !PT ;  /* 0x000000f802067812 */ /* 0x000fe200078ec0ff */
[C---:B------:R-:W-:Y:S02]  /*6410*/  IMAD.SHL.U32 R3, R0.reuse, 0x4, RZ ;  /* 0x0000000400037824 */ /* 0x040fe400078e00ff */
[----:B------:R2:W-:Y:S01]  /*6420*/  STG.E.U16 desc[UR18][R156.64], R78 ;  /* 0x0000004e9c007986 */ /* 0x0005e2000c101512 */
[----:B------:R-:W-:Y:S02]  /*6430*/  IMAD.HI R0, R0, 0x4, RZ ;  /* 0x0000000400007827 */ /* 0x000fe400078e02ff */
[----:B------:R-:W-:Y:S01]  /*6440*/  IADD3 R2, P1, P2, R3, UR6, R12 ;  /* 0x0000000603027c10 */ /* 0x000fe2000fa3e00c */
[----:B------:R2:W-:Y:S03]  /*6450*/  STG.E.U16 desc[UR18][R164.64], R82 ;  /* 0x00000052a4007986 */ /* 0x0005e6000c101512 */
[----:B------:R-:W-:Y:S01]  /*6460*/  IADD3.X R3, R0, UR5, R13, P1, P2 ;  /* 0x0000000500037c10 */ /* 0x000fe20008fe440d */
[----:B------:R2:W-:Y:S01]  /*6470*/  STG.E.U16 desc[UR18][R146.64], R73 ;  /* 0x0000004992007986 */ /* 0x0005e2000c101512 */
[----:B------:R-:W-:Y:S06]  /*6480*/  BAR.SYNC.DEFER_BLOCKING 0x0 ;  /* 0x0000000000007b1d */ /* 0x000fec0000010000 */
[----:B------:R2:W-:Y:S02]  /*6490*/  STS.64 [R6+UR16], R4 ;  /* 0x0000000406007988 */ /* 0x0005e40008000a10 */
[----:B------:R-:W-:Y:S06]  /*64a0*/  BAR.SYNC.DEFER_BLOCKING 0x0 ;  /* 0x0000000000007b1d */ /* 0x000fec0000010000 */
[----:B------:R-:W-:Y:S05]  /*64b0*/  @P0 EXIT ;  /* 0x000000000000094d */ /* 0x000fea0003800000 */
[----:B--2---:R-:W0:Y:S04]  /*64c0*/  LDS R5, [R48] ;  /* 0x0000000030057984 */ /* 0x004e280000000800 */
[----:B0-----:R-:W-:Y:S01]  /*64d0*/  STG.E desc[UR18][R2.64], R5 ;  /* 0x0000000502007986 */ /* 0x001fe2000c101912 */
[----:B------:R-:W-:Y:S05]  /*64e0*/  EXIT ;  /* 0x000000000000794d */ /* 0x000fea0003800000 */
.L_x_2:
[----:B------:R-:W-:-:S00]  /*64f0*/  BRA `(.L_x_2) ;  /* 0xfffffffc00fc7947 */ /* 0x000fc0000383ffff */
[----:B------:R-:W-:-:S00]  /*6500*/  NOP ;  /* 0x0000000000007918 */ /* 0x000fc00000000000 */
[----:B------:R-:W-:-:S00]  /*6510*/  NOP ;  /* 0x0000000000007918 */ /* 0x000fc00000000000 */
[----:B------:R-:W-:-:S00]  /*6520*/  NOP ;  /* 0x0000000000007918 */ /* 0x000fc00000000000 */
[----:B------:R-:W-:-:S00]  /*6530*/  NOP ;  /* 0x0000000000007918 */ /* 0x000fc00000000000 */
[----:B------:R-:W-:-:S00]  /*6540*/  NOP ;  /* 0x0000000000007918 */ /* 0x000fc00000000000 */
[----:B------:R-:W-:-:S00]  /*6550*/  NOP ;  /* 0x0000000000007918 */ /* 0x000fc00000000000 */
[----:B------:R-:W-:-:S00]  /*6560*/  NOP ;  /* 0x0000000000007918 */ /* 0x000fc00000000000 */
[----:B------:R-:W-:-:S00]  /*6570*/  NOP ;  /* 0x0000000000007918 */ /* 0x000fc00000000000 */
.L_x_3:


//--------------------- .nv.global.init           --------------------------
	.section	.nv.global.init,"aw",@progbits
.nv.global.init:
	.type		_$_str,@object
	.size		_$_str,(.L_0 - _$_str)
_$_str:
        /*0000*/ 	.byte	0x5f, 0x5f, 0x43, 0x55, 0x44, 0x41, 0x5f, 0x46, 0x54, 0x5a, 0x00
.L_0:


//--------------------- .nv.shared.attn_fwd       --------------------------
	.section	.nv.shared.attn_fwd,"aw",@nobits
	.sectionflags	@""
	.align	16
	.zero		1024


//--------------------- .nv.shared.reserved.0     --------------------------
	.section	.nv.shared.reserved.0,"aw",@nobits
	.weak		__nv_reservedSMEM_offset_0_alias
	.size		__nv_reservedSMEM_offset_0_alias, 0, 0
	.other		__nv_reservedSMEM_offset_0_alias,@"STO_CUDA_RESERVED_SHARED STV_DEFAULT"
__nv_reservedSMEM_offset_0_alias:
	.zero		0


//--------------------- .nv.constant0.attn_fwd    --------------------------
	.section	.nv.constant0.attn_fwd,"a",@progbits
	.sectionflags	@""
	.align	4
.nv.constant0.attn_fwd:
	.zero		664


//--------------------- SYMBOLS --------------------------

	.type		.nv.reservedSmem.offset0,@object
	.size		.nv.reservedSmem.offset0,0x4
